//
// Generated by NVIDIA NVVM Compiler
//
// Compiler Build ID: CL-36424714
// Cuda compilation tools, release 13.0, V13.0.88
// Based on NVVM 20.0.0
//

.version 9.0
.target sm_100
.address_size 64

	// .globl	_Z23build_contingency_tablePmPiS0_ii
.global .align 1 .b8 _ZN34_INTERNAL_5dfcccbb_4_k_cu_07295c434cuda3std3__45__cpo5beginE[1];
.global .align 1 .b8 _ZN34_INTERNAL_5dfcccbb_4_k_cu_07295c434cuda3std3__45__cpo3endE[1];
.global .align 1 .b8 _ZN34_INTERNAL_5dfcccbb_4_k_cu_07295c434cuda3std3__45__cpo6cbeginE[1];
.global .align 1 .b8 _ZN34_INTERNAL_5dfcccbb_4_k_cu_07295c434cuda3std3__45__cpo4cendE[1];
.global .align 1 .b8 _ZN34_INTERNAL_5dfcccbb_4_k_cu_07295c434cuda3std3__45__cpo6rbeginE[1];
.global .align 1 .b8 _ZN34_INTERNAL_5dfcccbb_4_k_cu_07295c434cuda3std3__45__cpo4rendE[1];
.global .align 1 .b8 _ZN34_INTERNAL_5dfcccbb_4_k_cu_07295c434cuda3std3__45__cpo7crbeginE[1];
.global .align 1 .b8 _ZN34_INTERNAL_5dfcccbb_4_k_cu_07295c434cuda3std3__45__cpo5crendE[1];
.global .align 1 .b8 _ZN34_INTERNAL_5dfcccbb_4_k_cu_07295c434cuda3std3__436_GLOBAL__N__5dfcccbb_4_k_cu_07295c436ignoreE[1];
.global .align 1 .b8 _ZN34_INTERNAL_5dfcccbb_4_k_cu_07295c434cuda3std3__419piecewise_constructE[1];
.global .align 1 .b8 _ZN34_INTERNAL_5dfcccbb_4_k_cu_07295c434cuda3std3__48in_placeE[1];
.global .align 1 .b8 _ZN34_INTERNAL_5dfcccbb_4_k_cu_07295c434cuda3std3__420unreachable_sentinelE[1];
.global .align 1 .b8 _ZN34_INTERNAL_5dfcccbb_4_k_cu_07295c434cuda3std3__47nulloptE[1];
.global .align 1 .b8 _ZN34_INTERNAL_5dfcccbb_4_k_cu_07295c434cuda3std3__48unexpectE[1];
.global .align 1 .b8 _ZN34_INTERNAL_5dfcccbb_4_k_cu_07295c434cuda3std6ranges3__45__cpo4swapE[1];
.global .align 1 .b8 _ZN34_INTERNAL_5dfcccbb_4_k_cu_07295c434cuda3std6ranges3__45__cpo9iter_moveE[1];
.global .align 1 .b8 _ZN34_INTERNAL_5dfcccbb_4_k_cu_07295c434cuda3std6ranges3__45__cpo5beginE[1];
.global .align 1 .b8 _ZN34_INTERNAL_5dfcccbb_4_k_cu_07295c434cuda3std6ranges3__45__cpo3endE[1];
.global .align 1 .b8 _ZN34_INTERNAL_5dfcccbb_4_k_cu_07295c434cuda3std6ranges3__45__cpo6cbeginE[1];
.global .align 1 .b8 _ZN34_INTERNAL_5dfcccbb_4_k_cu_07295c434cuda3std6ranges3__45__cpo4cendE[1];
.global .align 1 .b8 _ZN34_INTERNAL_5dfcccbb_4_k_cu_07295c434cuda3std6ranges3__45__cpo7advanceE[1];
.global .align 1 .b8 _ZN34_INTERNAL_5dfcccbb_4_k_cu_07295c434cuda3std6ranges3__45__cpo9iter_swapE[1];
.global .align 1 .b8 _ZN34_INTERNAL_5dfcccbb_4_k_cu_07295c434cuda3std6ranges3__45__cpo4nextE[1];
.global .align 1 .b8 _ZN34_INTERNAL_5dfcccbb_4_k_cu_07295c434cuda3std6ranges3__45__cpo4prevE[1];
.global .align 1 .b8 _ZN34_INTERNAL_5dfcccbb_4_k_cu_07295c434cuda3std6ranges3__45__cpo4dataE[1];
.global .align 1 .b8 _ZN34_INTERNAL_5dfcccbb_4_k_cu_07295c434cuda3std6ranges3__45__cpo5cdataE[1];
.global .align 1 .b8 _ZN34_INTERNAL_5dfcccbb_4_k_cu_07295c434cuda3std6ranges3__45__cpo4sizeE[1];
.global .align 1 .b8 _ZN34_INTERNAL_5dfcccbb_4_k_cu_07295c434cuda3std6ranges3__45__cpo5ssizeE[1];
.global .align 1 .b8 _ZN34_INTERNAL_5dfcccbb_4_k_cu_07295c434cuda3std6ranges3__45__cpo8distanceE[1];
.global .align 1 .b8 _ZN34_INTERNAL_5dfcccbb_4_k_cu_07295c436thrust24THRUST_300001_SM_1000_NS8cuda_cub3parE[1];
.global .align 1 .b8 _ZN34_INTERNAL_5dfcccbb_4_k_cu_07295c436thrust24THRUST_300001_SM_1000_NS8cuda_cub10par_nosyncE[1];
.global .align 1 .b8 _ZN34_INTERNAL_5dfcccbb_4_k_cu_07295c436thrust24THRUST_300001_SM_1000_NS6system6detail10sequential3seqE[1];
.global .align 1 .b8 _ZN34_INTERNAL_5dfcccbb_4_k_cu_07295c436thrust24THRUST_300001_SM_1000_NS6system3cpp3parE[1];
.global .align 1 .b8 _ZN34_INTERNAL_5dfcccbb_4_k_cu_07295c436thrust24THRUST_300001_SM_1000_NS12placeholders2_1E[1];
.global .align 1 .b8 _ZN34_INTERNAL_5dfcccbb_4_k_cu_07295c436thrust24THRUST_300001_SM_1000_NS12placeholders2_2E[1];
.global .align 1 .b8 _ZN34_INTERNAL_5dfcccbb_4_k_cu_07295c436thrust24THRUST_300001_SM_1000_NS12placeholders2_3E[1];
.global .align 1 .b8 _ZN34_INTERNAL_5dfcccbb_4_k_cu_07295c436thrust24THRUST_300001_SM_1000_NS12placeholders2_4E[1];
.global .align 1 .b8 _ZN34_INTERNAL_5dfcccbb_4_k_cu_07295c436thrust24THRUST_300001_SM_1000_NS12placeholders2_5E[1];
.global .align 1 .b8 _ZN34_INTERNAL_5dfcccbb_4_k_cu_07295c436thrust24THRUST_300001_SM_1000_NS12placeholders2_6E[1];
.global .align 1 .b8 _ZN34_INTERNAL_5dfcccbb_4_k_cu_07295c436thrust24THRUST_300001_SM_1000_NS12placeholders2_7E[1];
.global .align 1 .b8 _ZN34_INTERNAL_5dfcccbb_4_k_cu_07295c436thrust24THRUST_300001_SM_1000_NS12placeholders2_8E[1];
.global .align 1 .b8 _ZN34_INTERNAL_5dfcccbb_4_k_cu_07295c436thrust24THRUST_300001_SM_1000_NS12placeholders2_9E[1];
.global .align 1 .b8 _ZN34_INTERNAL_5dfcccbb_4_k_cu_07295c436thrust24THRUST_300001_SM_1000_NS12placeholders3_10E[1];
.global .align 1 .b8 _ZN34_INTERNAL_5dfcccbb_4_k_cu_07295c436thrust24THRUST_300001_SM_1000_NS3seqE[1];
.global .align 1 .b8 _ZN34_INTERNAL_5dfcccbb_4_k_cu_07295c436thrust24THRUST_300001_SM_1000_NS6deviceE[1];

.visible .entry _Z23build_contingency_tablePmPiS0_ii(
	.param .u64 .ptr .align 1 _Z23build_contingency_tablePmPiS0_ii_param_0,
	.param .u64 .ptr .align 1 _Z23build_contingency_tablePmPiS0_ii_param_1,
	.param .u64 .ptr .align 1 _Z23build_contingency_tablePmPiS0_ii_param_2,
	.param .u32 _Z23build_contingency_tablePmPiS0_ii_param_3,
	.param .u32 _Z23build_contingency_tablePmPiS0_ii_param_4
)
{
	.reg .pred 	%p<14>;
	.reg .b16 	%rs<14>;
	.reg .b32 	%r<125>;
	.reg .b64 	%rd<114>;

	ld.param.u64 	%rd5, [_Z23build_contingency_tablePmPiS0_ii_param_0];
	ld.param.u64 	%rd6, [_Z23build_contingency_tablePmPiS0_ii_param_1];
	ld.param.u32 	%r44, [_Z23build_contingency_tablePmPiS0_ii_param_3];
	ld.param.u32 	%r45, [_Z23build_contingency_tablePmPiS0_ii_param_4];
	cvta.to.global.u64 	%rd1, %rd5;
	cvta.to.global.u64 	%rd2, %rd6;
	mov.u32 	%r46, %tid.x;
	mov.u32 	%r47, %ctaid.x;
	mov.u32 	%r48, %ntid.x;
	mad.lo.s32 	%r107, %r47, %r48, %r46;
	mov.u32 	%r49, %nctaid.x;
	mul.lo.s32 	%r2, %r48, %r49;
	setp.ge.s32 	%p1, %r107, %r45;
	@%p1 bra 	$L__BB0_18;
	setp.gt.s32 	%p2, %r44, 0;
	@%p2 bra 	$L__BB0_2;
	bra.uni 	$L__BB0_17;
$L__BB0_2:
	and.b32  	%r3, %r44, 7;
	and.b32  	%r4, %r44, 3;
	and.b32  	%r5, %r44, 2147483640;
	neg.s32 	%r6, %r5;
	add.s64 	%rd3, %rd1, 32;
$L__BB0_3:
	ld.param.u64 	%rd113, [_Z23build_contingency_tablePmPiS0_ii_param_2];
	mul.lo.s32 	%r53, %r107, 3;
	cvta.to.global.u64 	%rd9, %rd113;
	mul.wide.s32 	%rd10, %r53, 4;
	add.s64 	%rd11, %rd9, %rd10;
	ld.global.u32 	%r54, [%rd11];
	ld.global.u32 	%r55, [%rd11+4];
	ld.global.u32 	%r56, [%rd11+8];
	mul.lo.s32 	%r8, %r54, 3;
	mul.lo.s32 	%r9, %r55, 3;
	mul.lo.s32 	%r10, %r56, 3;
	mov.b32 	%r108, 0;
$L__BB0_4:
	setp.lt.u32 	%p4, %r44, 8;
	cvt.u16.u32 	%rs1, %r108;
	and.b16  	%rs2, %rs1, 255;
	mul.lo.s16 	%rs3, %rs2, 171;
	shr.u16 	%rs4, %rs3, 9;
	mul.lo.s16 	%rs5, %rs4, 3;
	sub.s16 	%rs6, %rs1, %rs5;
	cvt.u32.u16 	%r59, %rs6;
	and.b32  	%r60, %r59, 255;
	mul.lo.s16 	%rs7, %rs2, 57;
	shr.u16 	%rs8, %rs7, 9;
	mul.lo.s16 	%rs9, %rs8, 9;
	sub.s16 	%rs10, %rs1, %rs9;
	and.b16  	%rs11, %rs10, 255;
	mul.lo.s16 	%rs12, %rs11, 171;
	shr.u16 	%rs13, %rs12, 9;
	cvt.u32.u16 	%r61, %rs13;
	cvt.u32.u16 	%r62, %rs8;
	add.s32 	%r63, %r8, %r62;
	mul.lo.s32 	%r12, %r63, %r44;
	add.s32 	%r64, %r9, %r61;
	mul.lo.s32 	%r13, %r64, %r44;
	add.s32 	%r65, %r10, %r60;
	mul.lo.s32 	%r14, %r65, %r44;
	mov.b32 	%r118, 0;
	mov.u32 	%r123, %r118;
	@%p4 bra 	$L__BB0_7;
	mov.b32 	%r123, 0;
	mov.u32 	%r109, %r14;
	mov.u32 	%r110, %r13;
	mov.u32 	%r111, %r12;
	mov.u32 	%r112, %r6;
$L__BB0_6:
	.pragma "nounroll";
	mul.wide.s32 	%rd12, %r111, 8;
	add.s64 	%rd13, %rd3, %rd12;
	mul.wide.s32 	%rd14, %r110, 8;
	add.s64 	%rd15, %rd3, %rd14;
	mul.wide.s32 	%rd16, %r109, 8;
	add.s64 	%rd17, %rd3, %rd16;
	ld.global.u64 	%rd18, [%rd13+-32];
	ld.global.u64 	%rd19, [%rd15+-32];
	ld.global.u64 	%rd20, [%rd17+-32];
	and.b64  	%rd21, %rd19, %rd18;
	and.b64  	%rd22, %rd21, %rd20;
	popc.b64 	%r67, %rd22;
	add.s32 	%r68, %r123, %r67;
	ld.global.u64 	%rd23, [%rd13+-24];
	ld.global.u64 	%rd24, [%rd15+-24];
	ld.global.u64 	%rd25, [%rd17+-24];
	and.b64  	%rd26, %rd24, %rd23;
	and.b64  	%rd27, %rd26, %rd25;
	popc.b64 	%r69, %rd27;
	add.s32 	%r70, %r68, %r69;
	ld.global.u64 	%rd28, [%rd13+-16];
	ld.global.u64 	%rd29, [%rd15+-16];
	ld.global.u64 	%rd30, [%rd17+-16];
	and.b64  	%rd31, %rd29, %rd28;
	and.b64  	%rd32, %rd31, %rd30;
	popc.b64 	%r71, %rd32;
	add.s32 	%r72, %r70, %r71;
	ld.global.u64 	%rd33, [%rd13+-8];
	ld.global.u64 	%rd34, [%rd15+-8];
	ld.global.u64 	%rd35, [%rd17+-8];
	and.b64  	%rd36, %rd34, %rd33;
	and.b64  	%rd37, %rd36, %rd35;
	popc.b64 	%r73, %rd37;
	add.s32 	%r74, %r72, %r73;
	ld.global.u64 	%rd38, [%rd13];
	ld.global.u64 	%rd39, [%rd15];
	ld.global.u64 	%rd40, [%rd17];
	and.b64  	%rd41, %rd39, %rd38;
	and.b64  	%rd42, %rd41, %rd40;
	popc.b64 	%r75, %rd42;
	add.s32 	%r76, %r74, %r75;
	ld.global.u64 	%rd43, [%rd13+8];
	ld.global.u64 	%rd44, [%rd15+8];
	ld.global.u64 	%rd45, [%rd17+8];
	and.b64  	%rd46, %rd44, %rd43;
	and.b64  	%rd47, %rd46, %rd45;
	popc.b64 	%r77, %rd47;
	add.s32 	%r78, %r76, %r77;
	ld.global.u64 	%rd48, [%rd13+16];
	ld.global.u64 	%rd49, [%rd15+16];
	ld.global.u64 	%rd50, [%rd17+16];
	and.b64  	%rd51, %rd49, %rd48;
	and.b64  	%rd52, %rd51, %rd50;
	popc.b64 	%r79, %rd52;
	add.s32 	%r80, %r78, %r79;
	ld.global.u64 	%rd53, [%rd13+24];
	ld.global.u64 	%rd54, [%rd15+24];
	ld.global.u64 	%rd55, [%rd17+24];
	and.b64  	%rd56, %rd54, %rd53;
	and.b64  	%rd57, %rd56, %rd55;
	popc.b64 	%r81, %rd57;
	add.s32 	%r123, %r80, %r81;
	add.s32 	%r112, %r112, 8;
	add.s32 	%r111, %r111, 8;
	add.s32 	%r110, %r110, 8;
	add.s32 	%r109, %r109, 8;
	setp.ne.s32 	%p5, %r112, 0;
	mov.u32 	%r118, %r5;
	@%p5 bra 	$L__BB0_6;
$L__BB0_7:
	setp.eq.s32 	%p6, %r3, 0;
	@%p6 bra 	$L__BB0_15;
	add.s32 	%r83, %r3, -1;
	setp.lt.u32 	%p7, %r83, 3;
	@%p7 bra 	$L__BB0_10;
	add.s32 	%r84, %r118, %r12;
	mul.wide.s32 	%rd58, %r84, 8;
	add.s64 	%rd59, %rd1, %rd58;
	ld.global.u64 	%rd60, [%rd59];
	add.s32 	%r85, %r118, %r13;
	mul.wide.s32 	%rd61, %r85, 8;
	add.s64 	%rd62, %rd1, %rd61;
	ld.global.u64 	%rd63, [%rd62];
	add.s32 	%r86, %r118, %r14;
	mul.wide.s32 	%rd64, %r86, 8;
	add.s64 	%rd65, %rd1, %rd64;
	ld.global.u64 	%rd66, [%rd65];
	and.b64  	%rd67, %rd63, %rd60;
	and.b64  	%rd68, %rd67, %rd66;
	popc.b64 	%r87, %rd68;
	add.s32 	%r88, %r123, %r87;
	ld.global.u64 	%rd69, [%rd59+8];
	ld.global.u64 	%rd70, [%rd62+8];
	ld.global.u64 	%rd71, [%rd65+8];
	and.b64  	%rd72, %rd70, %rd69;
	and.b64  	%rd73, %rd72, %rd71;
	popc.b64 	%r89, %rd73;
	add.s32 	%r90, %r88, %r89;
	ld.global.u64 	%rd74, [%rd59+16];
	ld.global.u64 	%rd75, [%rd62+16];
	ld.global.u64 	%rd76, [%rd65+16];
	and.b64  	%rd77, %rd75, %rd74;
	and.b64  	%rd78, %rd77, %rd76;
	popc.b64 	%r91, %rd78;
	add.s32 	%r92, %r90, %r91;
	ld.global.u64 	%rd79, [%rd59+24];
	ld.global.u64 	%rd80, [%rd62+24];
	ld.global.u64 	%rd81, [%rd65+24];
	and.b64  	%rd82, %rd80, %rd79;
	and.b64  	%rd83, %rd82, %rd81;
	popc.b64 	%r93, %rd83;
	add.s32 	%r123, %r92, %r93;
	add.s32 	%r118, %r118, 4;
$L__BB0_10:
	setp.eq.s32 	%p8, %r4, 0;
	@%p8 bra 	$L__BB0_15;
	setp.eq.s32 	%p9, %r4, 1;
	@%p9 bra 	$L__BB0_13;
	add.s32 	%r95, %r118, %r12;
	mul.wide.s32 	%rd84, %r95, 8;
	add.s64 	%rd85, %rd1, %rd84;
	ld.global.u64 	%rd86, [%rd85];
	add.s32 	%r96, %r118, %r13;
	mul.wide.s32 	%rd87, %r96, 8;
	add.s64 	%rd88, %rd1, %rd87;
	ld.global.u64 	%rd89, [%rd88];
	add.s32 	%r97, %r118, %r14;
	mul.wide.s32 	%rd90, %r97, 8;
	add.s64 	%rd91, %rd1, %rd90;
	ld.global.u64 	%rd92, [%rd91];
	and.b64  	%rd93, %rd89, %rd86;
	and.b64  	%rd94, %rd93, %rd92;
	popc.b64 	%r98, %rd94;
	add.s32 	%r99, %r123, %r98;
	ld.global.u64 	%rd95, [%rd85+8];
	ld.global.u64 	%rd96, [%rd88+8];
	ld.global.u64 	%rd97, [%rd91+8];
	and.b64  	%rd98, %rd96, %rd95;
	and.b64  	%rd99, %rd98, %rd97;
	popc.b64 	%r100, %rd99;
	add.s32 	%r123, %r99, %r100;
	add.s32 	%r118, %r118, 2;
$L__BB0_13:
	and.b32  	%r101, %r44, 1;
	setp.eq.b32 	%p10, %r101, 1;
	not.pred 	%p11, %p10;
	@%p11 bra 	$L__BB0_15;
	add.s32 	%r102, %r118, %r12;
	mul.wide.s32 	%rd100, %r102, 8;
	add.s64 	%rd101, %rd1, %rd100;
	ld.global.u64 	%rd102, [%rd101];
	add.s32 	%r103, %r118, %r13;
	mul.wide.s32 	%rd103, %r103, 8;
	add.s64 	%rd104, %rd1, %rd103;
	ld.global.u64 	%rd105, [%rd104];
	add.s32 	%r104, %r118, %r14;
	mul.wide.s32 	%rd106, %r104, 8;
	add.s64 	%rd107, %rd1, %rd106;
	ld.global.u64 	%rd108, [%rd107];
	and.b64  	%rd109, %rd105, %rd102;
	and.b64  	%rd110, %rd109, %rd108;
	popc.b64 	%r105, %rd110;
	add.s32 	%r123, %r123, %r105;
$L__BB0_15:
	mad.lo.s32 	%r106, %r107, 27, %r108;
	mul.wide.s32 	%rd111, %r106, 4;
	add.s64 	%rd112, %rd2, %rd111;
	st.global.u32 	[%rd112], %r123;
	add.s32 	%r108, %r108, 1;
	setp.ne.s32 	%p12, %r108, 27;
	@%p12 bra 	$L__BB0_4;
	add.s32 	%r107, %r107, %r2;
	setp.lt.s32 	%p13, %r107, %r45;
	@%p13 bra 	$L__BB0_3;
	bra.uni 	$L__BB0_18;
$L__BB0_17:
	mul.lo.s32 	%r50, %r107, 27;
	mul.wide.s32 	%rd7, %r50, 4;
	add.s64 	%rd8, %rd2, %rd7;
	mov.b32 	%r51, 0;
	st.global.u32 	[%rd8], %r51;
	st.global.u32 	[%rd8+4], %r51;
	st.global.u32 	[%rd8+8], %r51;
	st.global.u32 	[%rd8+12], %r51;
	st.global.u32 	[%rd8+16], %r51;
	st.global.u32 	[%rd8+20], %r51;
	st.global.u32 	[%rd8+24], %r51;
	st.global.u32 	[%rd8+28], %r51;
	st.global.u32 	[%rd8+32], %r51;
	st.global.u32 	[%rd8+36], %r51;
	st.global.u32 	[%rd8+40], %r51;
	st.global.u32 	[%rd8+44], %r51;
	st.global.u32 	[%rd8+48], %r51;
	st.global.u32 	[%rd8+52], %r51;
	st.global.u32 	[%rd8+56], %r51;
	st.global.u32 	[%rd8+60], %r51;
	st.global.u32 	[%rd8+64], %r51;
	st.global.u32 	[%rd8+68], %r51;
	st.global.u32 	[%rd8+72], %r51;
	st.global.u32 	[%rd8+76], %r51;
	st.global.u32 	[%rd8+80], %r51;
	st.global.u32 	[%rd8+84], %r51;
	st.global.u32 	[%rd8+88], %r51;
	st.global.u32 	[%rd8+92], %r51;
	st.global.u32 	[%rd8+96], %r51;
	st.global.u32 	[%rd8+100], %r51;
	st.global.u32 	[%rd8+104], %r51;
	add.s32 	%r107, %r107, %r2;
	setp.lt.s32 	%p3, %r107, %r45;
	@%p3 bra 	$L__BB0_17;
$L__BB0_18:
	ret;

}
	// .globl	_Z8k2_scorePiS_Pdi
.visible .entry _Z8k2_scorePiS_Pdi(
	.param .u64 .ptr .align 1 _Z8k2_scorePiS_Pdi_param_0,
	.param .u64 .ptr .align 1 _Z8k2_scorePiS_Pdi_param_1,
	.param .u64 .ptr .align 1 _Z8k2_scorePiS_Pdi_param_2,
	.param .u32 _Z8k2_scorePiS_Pdi_param_3
)
{
	.reg .pred 	%p<43>;
	.reg .b32 	%r<149>;
	.reg .b32 	%f<379>;
	.reg .b64 	%rd<12>;
	.reg .b64 	%fd<81>;

	ld.param.u64 	%rd5, [_Z8k2_scorePiS_Pdi_param_0];
	ld.param.u64 	%rd6, [_Z8k2_scorePiS_Pdi_param_1];
	ld.param.u64 	%rd7, [_Z8k2_scorePiS_Pdi_param_2];
	ld.param.u32 	%r28, [_Z8k2_scorePiS_Pdi_param_3];
	mov.u32 	%r29, %tid.x;
	mov.u32 	%r30, %ctaid.x;
	mov.u32 	%r1, %ntid.x;
	mad.lo.s32 	%r141, %r30, %r1, %r29;
	setp.ge.s32 	%p1, %r141, %r28;
	@%p1 bra 	$L__BB1_30;
	mov.u32 	%r31, %nctaid.x;
	mul.lo.s32 	%r3, %r1, %r31;
	cvta.to.global.u64 	%rd1, %rd6;
	cvta.to.global.u64 	%rd2, %rd5;
	cvta.to.global.u64 	%rd3, %rd7;
$L__BB1_2:
	mul.lo.s32 	%r5, %r141, 27;
	mul.wide.s32 	%rd8, %r141, 8;
	add.s64 	%rd4, %rd3, %rd8;
	ld.global.f64 	%fd68, [%rd4];
	mov.b32 	%r142, 0;
$L__BB1_3:
	add.s32 	%r33, %r142, %r5;
	mul.wide.s32 	%rd9, %r33, 4;
	add.s64 	%rd10, %rd1, %rd9;
	ld.global.u32 	%r7, [%rd10];
	add.s64 	%rd11, %rd2, %rd9;
	ld.global.u32 	%r8, [%rd11];
	add.s32 	%r34, %r7, %r8;
	add.s32 	%r9, %r34, 1;
	setp.lt.s32 	%p2, %r9, 1;
	mov.f64 	%fd71, 0d0000000000000000;
	@%p2 bra 	$L__BB1_12;
	and.b32  	%r10, %r9, 3;
	setp.lt.u32 	%p3, %r34, 3;
	mov.f64 	%fd71, 0d0000000000000000;
	mov.b32 	%r143, 1;
	@%p3 bra 	$L__BB1_8;
	and.b32  	%r11, %r9, 2147483644;
	mov.f64 	%fd71, 0d0000000000000000;
	mov.b32 	%r144, 0;
$L__BB1_6:
	add.s32 	%r38, %r144, 1;
	cvt.rn.f32.u32 	%f1, %r38;
	mov.b32 	%r39, %f1;
	add.s32 	%r40, %r39, -1059760811;
	and.b32  	%r41, %r40, -8388608;
	sub.s32 	%r42, %r39, %r41;
	mov.b32 	%f2, %r42;
	cvt.rn.f32.s32 	%f3, %r41;
	fma.rn.f32 	%f4, %f3, 0f34000000, 0f00000000;
	add.f32 	%f5, %f2, 0fBF800000;
	fma.rn.f32 	%f6, %f5, 0fBE055027, 0f3E1039F6;
	fma.rn.f32 	%f7, %f6, %f5, 0fBDF8CDCC;
	fma.rn.f32 	%f8, %f7, %f5, 0f3E0F2955;
	fma.rn.f32 	%f9, %f8, %f5, 0fBE2AD8B9;
	fma.rn.f32 	%f10, %f9, %f5, 0f3E4CED0B;
	fma.rn.f32 	%f11, %f10, %f5, 0fBE7FFF22;
	fma.rn.f32 	%f12, %f11, %f5, 0f3EAAAA78;
	fma.rn.f32 	%f13, %f12, %f5, 0fBF000000;
	mul.f32 	%f14, %f5, %f13;
	fma.rn.f32 	%f15, %f14, %f5, %f5;
	fma.rn.f32 	%f16, %f4, 0f3F317218, %f15;
	setp.gt.u32 	%p4, %r39, 2139095039;
	fma.rn.f32 	%f17, %f1, 0f7F800000, 0f7F800000;
	selp.f32 	%f18, %f17, %f16, %p4;
	cvt.f64.f32 	%fd32, %f18;
	add.f64 	%fd33, %fd71, %fd32;
	add.s32 	%r43, %r144, 2;
	cvt.rn.f32.u32 	%f19, %r43;
	mov.b32 	%r44, %f19;
	add.s32 	%r45, %r44, -1059760811;
	and.b32  	%r46, %r45, -8388608;
	sub.s32 	%r47, %r44, %r46;
	mov.b32 	%f20, %r47;
	cvt.rn.f32.s32 	%f21, %r46;
	fma.rn.f32 	%f22, %f21, 0f34000000, 0f00000000;
	add.f32 	%f23, %f20, 0fBF800000;
	fma.rn.f32 	%f24, %f23, 0fBE055027, 0f3E1039F6;
	fma.rn.f32 	%f25, %f24, %f23, 0fBDF8CDCC;
	fma.rn.f32 	%f26, %f25, %f23, 0f3E0F2955;
	fma.rn.f32 	%f27, %f26, %f23, 0fBE2AD8B9;
	fma.rn.f32 	%f28, %f27, %f23, 0f3E4CED0B;
	fma.rn.f32 	%f29, %f28, %f23, 0fBE7FFF22;
	fma.rn.f32 	%f30, %f29, %f23, 0f3EAAAA78;
	fma.rn.f32 	%f31, %f30, %f23, 0fBF000000;
	mul.f32 	%f32, %f23, %f31;
	fma.rn.f32 	%f33, %f32, %f23, %f23;
	fma.rn.f32 	%f34, %f22, 0f3F317218, %f33;
	setp.gt.u32 	%p5, %r44, 2139095039;
	fma.rn.f32 	%f35, %f19, 0f7F800000, 0f7F800000;
	selp.f32 	%f36, %f35, %f34, %p5;
	cvt.f64.f32 	%fd34, %f36;
	add.f64 	%fd35, %fd33, %fd34;
	add.s32 	%r48, %r144, 3;
	cvt.rn.f32.u32 	%f37, %r48;
	mov.b32 	%r49, %f37;
	add.s32 	%r50, %r49, -1059760811;
	and.b32  	%r51, %r50, -8388608;
	sub.s32 	%r52, %r49, %r51;
	mov.b32 	%f38, %r52;
	cvt.rn.f32.s32 	%f39, %r51;
	fma.rn.f32 	%f40, %f39, 0f34000000, 0f00000000;
	add.f32 	%f41, %f38, 0fBF800000;
	fma.rn.f32 	%f42, %f41, 0fBE055027, 0f3E1039F6;
	fma.rn.f32 	%f43, %f42, %f41, 0fBDF8CDCC;
	fma.rn.f32 	%f44, %f43, %f41, 0f3E0F2955;
	fma.rn.f32 	%f45, %f44, %f41, 0fBE2AD8B9;
	fma.rn.f32 	%f46, %f45, %f41, 0f3E4CED0B;
	fma.rn.f32 	%f47, %f46, %f41, 0fBE7FFF22;
	fma.rn.f32 	%f48, %f47, %f41, 0f3EAAAA78;
	fma.rn.f32 	%f49, %f48, %f41, 0fBF000000;
	mul.f32 	%f50, %f41, %f49;
	fma.rn.f32 	%f51, %f50, %f41, %f41;
	fma.rn.f32 	%f52, %f40, 0f3F317218, %f51;
	setp.gt.u32 	%p6, %r49, 2139095039;
	fma.rn.f32 	%f53, %f37, 0f7F800000, 0f7F800000;
	selp.f32 	%f54, %f53, %f52, %p6;
	cvt.f64.f32 	%fd36, %f54;
	add.f64 	%fd37, %fd35, %fd36;
	add.s32 	%r144, %r144, 4;
	cvt.rn.f32.u32 	%f55, %r144;
	mov.b32 	%r53, %f55;
	add.s32 	%r54, %r53, -1059760811;
	and.b32  	%r55, %r54, -8388608;
	sub.s32 	%r56, %r53, %r55;
	mov.b32 	%f56, %r56;
	cvt.rn.f32.s32 	%f57, %r55;
	fma.rn.f32 	%f58, %f57, 0f34000000, 0f00000000;
	add.f32 	%f59, %f56, 0fBF800000;
	fma.rn.f32 	%f60, %f59, 0fBE055027, 0f3E1039F6;
	fma.rn.f32 	%f61, %f60, %f59, 0fBDF8CDCC;
	fma.rn.f32 	%f62, %f61, %f59, 0f3E0F2955;
	fma.rn.f32 	%f63, %f62, %f59, 0fBE2AD8B9;
	fma.rn.f32 	%f64, %f63, %f59, 0f3E4CED0B;
	fma.rn.f32 	%f65, %f64, %f59, 0fBE7FFF22;
	fma.rn.f32 	%f66, %f65, %f59, 0f3EAAAA78;
	fma.rn.f32 	%f67, %f66, %f59, 0fBF000000;
	mul.f32 	%f68, %f59, %f67;
	fma.rn.f32 	%f69, %f68, %f59, %f59;
	fma.rn.f32 	%f70, %f58, 0f3F317218, %f69;
	setp.gt.u32 	%p7, %r53, 2139095039;
	fma.rn.f32 	%f71, %f55, 0f7F800000, 0f7F800000;
	selp.f32 	%f72, %f71, %f70, %p7;
	cvt.f64.f32 	%fd38, %f72;
	add.f64 	%fd71, %fd37, %fd38;
	setp.eq.s32 	%p8, %r144, %r11;
	@%p8 bra 	$L__BB1_7;
	bra.uni 	$L__BB1_6;
$L__BB1_7:
	add.s32 	%r143, %r144, 1;
$L__BB1_8:
	setp.eq.s32 	%p9, %r10, 0;
	@%p9 bra 	$L__BB1_12;
	cvt.rn.f32.u32 	%f73, %r143;
	mov.b32 	%r57, %f73;
	add.s32 	%r58, %r57, -1059760811;
	and.b32  	%r59, %r58, -8388608;
	sub.s32 	%r60, %r57, %r59;
	mov.b32 	%f74, %r60;
	cvt.rn.f32.s32 	%f75, %r59;
	fma.rn.f32 	%f76, %f75, 0f34000000, 0f00000000;
	add.f32 	%f77, %f74, 0fBF800000;
	fma.rn.f32 	%f78, %f77, 0fBE055027, 0f3E1039F6;
	fma.rn.f32 	%f79, %f78, %f77, 0fBDF8CDCC;
	fma.rn.f32 	%f80, %f79, %f77, 0f3E0F2955;
	fma.rn.f32 	%f81, %f80, %f77, 0fBE2AD8B9;
	fma.rn.f32 	%f82, %f81, %f77, 0f3E4CED0B;
	fma.rn.f32 	%f83, %f82, %f77, 0fBE7FFF22;
	fma.rn.f32 	%f84, %f83, %f77, 0f3EAAAA78;
	fma.rn.f32 	%f85, %f84, %f77, 0fBF000000;
	mul.f32 	%f86, %f77, %f85;
	fma.rn.f32 	%f87, %f86, %f77, %f77;
	fma.rn.f32 	%f88, %f76, 0f3F317218, %f87;
	setp.gt.u32 	%p10, %r57, 2139095039;
	fma.rn.f32 	%f89, %f73, 0f7F800000, 0f7F800000;
	selp.f32 	%f90, %f89, %f88, %p10;
	cvt.f64.f32 	%fd39, %f90;
	add.f64 	%fd71, %fd71, %fd39;
	setp.eq.s32 	%p11, %r10, 1;
	@%p11 bra 	$L__BB1_12;
	add.s32 	%r61, %r143, 1;
	cvt.rn.f32.u32 	%f91, %r61;
	mov.b32 	%r62, %f91;
	add.s32 	%r63, %r62, -1059760811;
	and.b32  	%r64, %r63, -8388608;
	sub.s32 	%r65, %r62, %r64;
	mov.b32 	%f92, %r65;
	cvt.rn.f32.s32 	%f93, %r64;
	fma.rn.f32 	%f94, %f93, 0f34000000, 0f00000000;
	add.f32 	%f95, %f92, 0fBF800000;
	fma.rn.f32 	%f96, %f95, 0fBE055027, 0f3E1039F6;
	fma.rn.f32 	%f97, %f96, %f95, 0fBDF8CDCC;
	fma.rn.f32 	%f98, %f97, %f95, 0f3E0F2955;
	fma.rn.f32 	%f99, %f98, %f95, 0fBE2AD8B9;
	fma.rn.f32 	%f100, %f99, %f95, 0f3E4CED0B;
	fma.rn.f32 	%f101, %f100, %f95, 0fBE7FFF22;
	fma.rn.f32 	%f102, %f101, %f95, 0f3EAAAA78;
	fma.rn.f32 	%f103, %f102, %f95, 0fBF000000;
	mul.f32 	%f104, %f95, %f103;
	fma.rn.f32 	%f105, %f104, %f95, %f95;
	fma.rn.f32 	%f106, %f94, 0f3F317218, %f105;
	setp.gt.u32 	%p12, %r62, 2139095039;
	fma.rn.f32 	%f107, %f91, 0f7F800000, 0f7F800000;
	selp.f32 	%f108, %f107, %f106, %p12;
	cvt.f64.f32 	%fd40, %f108;
	add.f64 	%fd71, %fd71, %fd40;
	setp.eq.s32 	%p13, %r10, 2;
	@%p13 bra 	$L__BB1_12;
	add.s32 	%r66, %r143, 2;
	cvt.rn.f32.u32 	%f109, %r66;
	mov.b32 	%r67, %f109;
	add.s32 	%r68, %r67, -1059760811;
	and.b32  	%r69, %r68, -8388608;
	sub.s32 	%r70, %r67, %r69;
	mov.b32 	%f110, %r70;
	cvt.rn.f32.s32 	%f111, %r69;
	fma.rn.f32 	%f112, %f111, 0f34000000, 0f00000000;
	add.f32 	%f113, %f110, 0fBF800000;
	fma.rn.f32 	%f114, %f113, 0fBE055027, 0f3E1039F6;
	fma.rn.f32 	%f115, %f114, %f113, 0fBDF8CDCC;
	fma.rn.f32 	%f116, %f115, %f113, 0f3E0F2955;
	fma.rn.f32 	%f117, %f116, %f113, 0fBE2AD8B9;
	fma.rn.f32 	%f118, %f117, %f113, 0f3E4CED0B;
	fma.rn.f32 	%f119, %f118, %f113, 0fBE7FFF22;
	fma.rn.f32 	%f120, %f119, %f113, 0f3EAAAA78;
	fma.rn.f32 	%f121, %f120, %f113, 0fBF000000;
	mul.f32 	%f122, %f113, %f121;
	fma.rn.f32 	%f123, %f122, %f113, %f113;
	fma.rn.f32 	%f124, %f112, 0f3F317218, %f123;
	setp.gt.u32 	%p14, %r67, 2139095039;
	fma.rn.f32 	%f125, %f109, 0f7F800000, 0f7F800000;
	selp.f32 	%f126, %f125, %f124, %p14;
	cvt.f64.f32 	%fd41, %f126;
	add.f64 	%fd71, %fd71, %fd41;
$L__BB1_12:
	setp.lt.s32 	%p15, %r7, 1;
	mov.f64 	%fd80, 0d0000000000000000;
	@%p15 bra 	$L__BB1_20;
	and.b32  	%r14, %r7, 3;
	setp.lt.u32 	%p16, %r7, 4;
	mov.f64 	%fd80, 0d0000000000000000;
	mov.b32 	%r146, 1;
	@%p16 bra 	$L__BB1_16;
	and.b32  	%r15, %r7, 2147483644;
	mov.f64 	%fd80, 0d0000000000000000;
	mov.b32 	%r146, 1;
$L__BB1_15:
	cvt.rn.f32.u32 	%f127, %r146;
	mov.b32 	%r73, %f127;
	add.s32 	%r74, %r73, -1059760811;
	and.b32  	%r75, %r74, -8388608;
	sub.s32 	%r76, %r73, %r75;
	mov.b32 	%f128, %r76;
	cvt.rn.f32.s32 	%f129, %r75;
	fma.rn.f32 	%f130, %f129, 0f34000000, 0f00000000;
	add.f32 	%f131, %f128, 0fBF800000;
	fma.rn.f32 	%f132, %f131, 0fBE055027, 0f3E1039F6;
	fma.rn.f32 	%f133, %f132, %f131, 0fBDF8CDCC;
	fma.rn.f32 	%f134, %f133, %f131, 0f3E0F2955;
	fma.rn.f32 	%f135, %f134, %f131, 0fBE2AD8B9;
	fma.rn.f32 	%f136, %f135, %f131, 0f3E4CED0B;
	fma.rn.f32 	%f137, %f136, %f131, 0fBE7FFF22;
	fma.rn.f32 	%f138, %f137, %f131, 0f3EAAAA78;
	fma.rn.f32 	%f139, %f138, %f131, 0fBF000000;
	mul.f32 	%f140, %f131, %f139;
	fma.rn.f32 	%f141, %f140, %f131, %f131;
	fma.rn.f32 	%f142, %f130, 0f3F317218, %f141;
	setp.gt.u32 	%p17, %r73, 2139095039;
	fma.rn.f32 	%f143, %f127, 0f7F800000, 0f7F800000;
	selp.f32 	%f144, %f143, %f142, %p17;
	cvt.f64.f32 	%fd46, %f144;
	add.f64 	%fd47, %fd80, %fd46;
	add.s32 	%r77, %r146, 1;
	cvt.rn.f32.u32 	%f145, %r77;
	mov.b32 	%r78, %f145;
	add.s32 	%r79, %r78, -1059760811;
	and.b32  	%r80, %r79, -8388608;
	sub.s32 	%r81, %r78, %r80;
	mov.b32 	%f146, %r81;
	cvt.rn.f32.s32 	%f147, %r80;
	fma.rn.f32 	%f148, %f147, 0f34000000, 0f00000000;
	add.f32 	%f149, %f146, 0fBF800000;
	fma.rn.f32 	%f150, %f149, 0fBE055027, 0f3E1039F6;
	fma.rn.f32 	%f151, %f150, %f149, 0fBDF8CDCC;
	fma.rn.f32 	%f152, %f151, %f149, 0f3E0F2955;
	fma.rn.f32 	%f153, %f152, %f149, 0fBE2AD8B9;
	fma.rn.f32 	%f154, %f153, %f149, 0f3E4CED0B;
	fma.rn.f32 	%f155, %f154, %f149, 0fBE7FFF22;
	fma.rn.f32 	%f156, %f155, %f149, 0f3EAAAA78;
	fma.rn.f32 	%f157, %f156, %f149, 0fBF000000;
	mul.f32 	%f158, %f149, %f157;
	fma.rn.f32 	%f159, %f158, %f149, %f149;
	fma.rn.f32 	%f160, %f148, 0f3F317218, %f159;
	setp.gt.u32 	%p18, %r78, 2139095039;
	fma.rn.f32 	%f161, %f145, 0f7F800000, 0f7F800000;
	selp.f32 	%f162, %f161, %f160, %p18;
	cvt.f64.f32 	%fd48, %f162;
	add.f64 	%fd49, %fd47, %fd48;
	add.s32 	%r82, %r146, 2;
	cvt.rn.f32.u32 	%f163, %r82;
	mov.b32 	%r83, %f163;
	add.s32 	%r84, %r83, -1059760811;
	and.b32  	%r85, %r84, -8388608;
	sub.s32 	%r86, %r83, %r85;
	mov.b32 	%f164, %r86;
	cvt.rn.f32.s32 	%f165, %r85;
	fma.rn.f32 	%f166, %f165, 0f34000000, 0f00000000;
	add.f32 	%f167, %f164, 0fBF800000;
	fma.rn.f32 	%f168, %f167, 0fBE055027, 0f3E1039F6;
	fma.rn.f32 	%f169, %f168, %f167, 0fBDF8CDCC;
	fma.rn.f32 	%f170, %f169, %f167, 0f3E0F2955;
	fma.rn.f32 	%f171, %f170, %f167, 0fBE2AD8B9;
	fma.rn.f32 	%f172, %f171, %f167, 0f3E4CED0B;
	fma.rn.f32 	%f173, %f172, %f167, 0fBE7FFF22;
	fma.rn.f32 	%f174, %f173, %f167, 0f3EAAAA78;
	fma.rn.f32 	%f175, %f174, %f167, 0fBF000000;
	mul.f32 	%f176, %f167, %f175;
	fma.rn.f32 	%f177, %f176, %f167, %f167;
	fma.rn.f32 	%f178, %f166, 0f3F317218, %f177;
	setp.gt.u32 	%p19, %r83, 2139095039;
	fma.rn.f32 	%f179, %f163, 0f7F800000, 0f7F800000;
	selp.f32 	%f180, %f179, %f178, %p19;
	cvt.f64.f32 	%fd50, %f180;
	add.f64 	%fd51, %fd49, %fd50;
	add.s32 	%r87, %r146, 3;
	cvt.rn.f32.u32 	%f181, %r87;
	mov.b32 	%r88, %f181;
	add.s32 	%r89, %r88, -1059760811;
	and.b32  	%r90, %r89, -8388608;
	sub.s32 	%r91, %r88, %r90;
	mov.b32 	%f182, %r91;
	cvt.rn.f32.s32 	%f183, %r90;
	fma.rn.f32 	%f184, %f183, 0f34000000, 0f00000000;
	add.f32 	%f185, %f182, 0fBF800000;
	fma.rn.f32 	%f186, %f185, 0fBE055027, 0f3E1039F6;
	fma.rn.f32 	%f187, %f186, %f185, 0fBDF8CDCC;
	fma.rn.f32 	%f188, %f187, %f185, 0f3E0F2955;
	fma.rn.f32 	%f189, %f188, %f185, 0fBE2AD8B9;
	fma.rn.f32 	%f190, %f189, %f185, 0f3E4CED0B;
	fma.rn.f32 	%f191, %f190, %f185, 0fBE7FFF22;
	fma.rn.f32 	%f192, %f191, %f185, 0f3EAAAA78;
	fma.rn.f32 	%f193, %f192, %f185, 0fBF000000;
	mul.f32 	%f194, %f185, %f193;
	fma.rn.f32 	%f195, %f194, %f185, %f185;
	fma.rn.f32 	%f196, %f184, 0f3F317218, %f195;
	setp.gt.u32 	%p20, %r88, 2139095039;
	fma.rn.f32 	%f197, %f181, 0f7F800000, 0f7F800000;
	selp.f32 	%f198, %f197, %f196, %p20;
	cvt.f64.f32 	%fd52, %f198;
	add.f64 	%fd80, %fd51, %fd52;
	add.s32 	%r146, %r146, 4;
	setp.eq.s32 	%p21, %r87, %r15;
	@%p21 bra 	$L__BB1_16;
	bra.uni 	$L__BB1_15;
$L__BB1_16:
	setp.eq.s32 	%p22, %r14, 0;
	@%p22 bra 	$L__BB1_20;
	cvt.rn.f32.u32 	%f199, %r146;
	mov.b32 	%r92, %f199;
	add.s32 	%r93, %r92, -1059760811;
	and.b32  	%r94, %r93, -8388608;
	sub.s32 	%r95, %r92, %r94;
	mov.b32 	%f200, %r95;
	cvt.rn.f32.s32 	%f201, %r94;
	fma.rn.f32 	%f202, %f201, 0f34000000, 0f00000000;
	add.f32 	%f203, %f200, 0fBF800000;
	fma.rn.f32 	%f204, %f203, 0fBE055027, 0f3E1039F6;
	fma.rn.f32 	%f205, %f204, %f203, 0fBDF8CDCC;
	fma.rn.f32 	%f206, %f205, %f203, 0f3E0F2955;
	fma.rn.f32 	%f207, %f206, %f203, 0fBE2AD8B9;
	fma.rn.f32 	%f208, %f207, %f203, 0f3E4CED0B;
	fma.rn.f32 	%f209, %f208, %f203, 0fBE7FFF22;
	fma.rn.f32 	%f210, %f209, %f203, 0f3EAAAA78;
	fma.rn.f32 	%f211, %f210, %f203, 0fBF000000;
	mul.f32 	%f212, %f203, %f211;
	fma.rn.f32 	%f213, %f212, %f203, %f203;
	fma.rn.f32 	%f214, %f202, 0f3F317218, %f213;
	setp.gt.u32 	%p23, %r92, 2139095039;
	fma.rn.f32 	%f215, %f199, 0f7F800000, 0f7F800000;
	selp.f32 	%f216, %f215, %f214, %p23;
	cvt.f64.f32 	%fd53, %f216;
	add.f64 	%fd80, %fd80, %fd53;
	setp.eq.s32 	%p24, %r14, 1;
	@%p24 bra 	$L__BB1_20;
	add.s32 	%r96, %r146, 1;
	cvt.rn.f32.u32 	%f217, %r96;
	mov.b32 	%r97, %f217;
	add.s32 	%r98, %r97, -1059760811;
	and.b32  	%r99, %r98, -8388608;
	sub.s32 	%r100, %r97, %r99;
	mov.b32 	%f218, %r100;
	cvt.rn.f32.s32 	%f219, %r99;
	fma.rn.f32 	%f220, %f219, 0f34000000, 0f00000000;
	add.f32 	%f221, %f218, 0fBF800000;
	fma.rn.f32 	%f222, %f221, 0fBE055027, 0f3E1039F6;
	fma.rn.f32 	%f223, %f222, %f221, 0fBDF8CDCC;
	fma.rn.f32 	%f224, %f223, %f221, 0f3E0F2955;
	fma.rn.f32 	%f225, %f224, %f221, 0fBE2AD8B9;
	fma.rn.f32 	%f226, %f225, %f221, 0f3E4CED0B;
	fma.rn.f32 	%f227, %f226, %f221, 0fBE7FFF22;
	fma.rn.f32 	%f228, %f227, %f221, 0f3EAAAA78;
	fma.rn.f32 	%f229, %f228, %f221, 0fBF000000;
	mul.f32 	%f230, %f221, %f229;
	fma.rn.f32 	%f231, %f230, %f221, %f221;
	fma.rn.f32 	%f232, %f220, 0f3F317218, %f231;
	setp.gt.u32 	%p25, %r97, 2139095039;
	fma.rn.f32 	%f233, %f217, 0f7F800000, 0f7F800000;
	selp.f32 	%f234, %f233, %f232, %p25;
	cvt.f64.f32 	%fd54, %f234;
	add.f64 	%fd80, %fd80, %fd54;
	setp.eq.s32 	%p26, %r14, 2;
	@%p26 bra 	$L__BB1_20;
	add.s32 	%r101, %r146, 2;
	cvt.rn.f32.u32 	%f235, %r101;
	mov.b32 	%r102, %f235;
	add.s32 	%r103, %r102, -1059760811;
	and.b32  	%r104, %r103, -8388608;
	sub.s32 	%r105, %r102, %r104;
	mov.b32 	%f236, %r105;
	cvt.rn.f32.s32 	%f237, %r104;
	fma.rn.f32 	%f238, %f237, 0f34000000, 0f00000000;
	add.f32 	%f239, %f236, 0fBF800000;
	fma.rn.f32 	%f240, %f239, 0fBE055027, 0f3E1039F6;
	fma.rn.f32 	%f241, %f240, %f239, 0fBDF8CDCC;
	fma.rn.f32 	%f242, %f241, %f239, 0f3E0F2955;
	fma.rn.f32 	%f243, %f242, %f239, 0fBE2AD8B9;
	fma.rn.f32 	%f244, %f243, %f239, 0f3E4CED0B;
	fma.rn.f32 	%f245, %f244, %f239, 0fBE7FFF22;
	fma.rn.f32 	%f246, %f245, %f239, 0f3EAAAA78;
	fma.rn.f32 	%f247, %f246, %f239, 0fBF000000;
	mul.f32 	%f248, %f239, %f247;
	fma.rn.f32 	%f249, %f248, %f239, %f239;
	fma.rn.f32 	%f250, %f238, 0f3F317218, %f249;
	setp.gt.u32 	%p27, %r102, 2139095039;
	fma.rn.f32 	%f251, %f235, 0f7F800000, 0f7F800000;
	selp.f32 	%f252, %f251, %f250, %p27;
	cvt.f64.f32 	%fd55, %f252;
	add.f64 	%fd80, %fd80, %fd55;
$L__BB1_20:
	setp.lt.s32 	%p28, %r8, 1;
	@%p28 bra 	$L__BB1_28;
	and.b32  	%r19, %r8, 3;
	setp.lt.u32 	%p29, %r8, 4;
	mov.b32 	%r148, 1;
	@%p29 bra 	$L__BB1_24;
	and.b32  	%r20, %r8, 2147483644;
	mov.b32 	%r148, 1;
$L__BB1_23:
	cvt.rn.f32.u32 	%f253, %r148;
	mov.b32 	%r108, %f253;
	add.s32 	%r109, %r108, -1059760811;
	and.b32  	%r110, %r109, -8388608;
	sub.s32 	%r111, %r108, %r110;
	mov.b32 	%f254, %r111;
	cvt.rn.f32.s32 	%f255, %r110;
	fma.rn.f32 	%f256, %f255, 0f34000000, 0f00000000;
	add.f32 	%f257, %f254, 0fBF800000;
	fma.rn.f32 	%f258, %f257, 0fBE055027, 0f3E1039F6;
	fma.rn.f32 	%f259, %f258, %f257, 0fBDF8CDCC;
	fma.rn.f32 	%f260, %f259, %f257, 0f3E0F2955;
	fma.rn.f32 	%f261, %f260, %f257, 0fBE2AD8B9;
	fma.rn.f32 	%f262, %f261, %f257, 0f3E4CED0B;
	fma.rn.f32 	%f263, %f262, %f257, 0fBE7FFF22;
	fma.rn.f32 	%f264, %f263, %f257, 0f3EAAAA78;
	fma.rn.f32 	%f265, %f264, %f257, 0fBF000000;
	mul.f32 	%f266, %f257, %f265;
	fma.rn.f32 	%f267, %f266, %f257, %f257;
	fma.rn.f32 	%f268, %f256, 0f3F317218, %f267;
	setp.gt.u32 	%p30, %r108, 2139095039;
	fma.rn.f32 	%f269, %f253, 0f7F800000, 0f7F800000;
	selp.f32 	%f270, %f269, %f268, %p30;
	cvt.f64.f32 	%fd57, %f270;
	add.f64 	%fd58, %fd80, %fd57;
	add.s32 	%r112, %r148, 1;
	cvt.rn.f32.u32 	%f271, %r112;
	mov.b32 	%r113, %f271;
	add.s32 	%r114, %r113, -1059760811;
	and.b32  	%r115, %r114, -8388608;
	sub.s32 	%r116, %r113, %r115;
	mov.b32 	%f272, %r116;
	cvt.rn.f32.s32 	%f273, %r115;
	fma.rn.f32 	%f274, %f273, 0f34000000, 0f00000000;
	add.f32 	%f275, %f272, 0fBF800000;
	fma.rn.f32 	%f276, %f275, 0fBE055027, 0f3E1039F6;
	fma.rn.f32 	%f277, %f276, %f275, 0fBDF8CDCC;
	fma.rn.f32 	%f278, %f277, %f275, 0f3E0F2955;
	fma.rn.f32 	%f279, %f278, %f275, 0fBE2AD8B9;
	fma.rn.f32 	%f280, %f279, %f275, 0f3E4CED0B;
	fma.rn.f32 	%f281, %f280, %f275, 0fBE7FFF22;
	fma.rn.f32 	%f282, %f281, %f275, 0f3EAAAA78;
	fma.rn.f32 	%f283, %f282, %f275, 0fBF000000;
	mul.f32 	%f284, %f275, %f283;
	fma.rn.f32 	%f285, %f284, %f275, %f275;
	fma.rn.f32 	%f286, %f274, 0f3F317218, %f285;
	setp.gt.u32 	%p31, %r113, 2139095039;
	fma.rn.f32 	%f287, %f271, 0f7F800000, 0f7F800000;
	selp.f32 	%f288, %f287, %f286, %p31;
	cvt.f64.f32 	%fd59, %f288;
	add.f64 	%fd60, %fd58, %fd59;
	add.s32 	%r117, %r148, 2;
	cvt.rn.f32.u32 	%f289, %r117;
	mov.b32 	%r118, %f289;
	add.s32 	%r119, %r118, -1059760811;
	and.b32  	%r120, %r119, -8388608;
	sub.s32 	%r121, %r118, %r120;
	mov.b32 	%f290, %r121;
	cvt.rn.f32.s32 	%f291, %r120;
	fma.rn.f32 	%f292, %f291, 0f34000000, 0f00000000;
	add.f32 	%f293, %f290, 0fBF800000;
	fma.rn.f32 	%f294, %f293, 0fBE055027, 0f3E1039F6;
	fma.rn.f32 	%f295, %f294, %f293, 0fBDF8CDCC;
	fma.rn.f32 	%f296, %f295, %f293, 0f3E0F2955;
	fma.rn.f32 	%f297, %f296, %f293, 0fBE2AD8B9;
	fma.rn.f32 	%f298, %f297, %f293, 0f3E4CED0B;
	fma.rn.f32 	%f299, %f298, %f293, 0fBE7FFF22;
	fma.rn.f32 	%f300, %f299, %f293, 0f3EAAAA78;
	fma.rn.f32 	%f301, %f300, %f293, 0fBF000000;
	mul.f32 	%f302, %f293, %f301;
	fma.rn.f32 	%f303, %f302, %f293, %f293;
	fma.rn.f32 	%f304, %f292, 0f3F317218, %f303;
	setp.gt.u32 	%p32, %r118, 2139095039;
	fma.rn.f32 	%f305, %f289, 0f7F800000, 0f7F800000;
	selp.f32 	%f306, %f305, %f304, %p32;
	cvt.f64.f32 	%fd61, %f306;
	add.f64 	%fd62, %fd60, %fd61;
	add.s32 	%r122, %r148, 3;
	cvt.rn.f32.u32 	%f307, %r122;
	mov.b32 	%r123, %f307;
	add.s32 	%r124, %r123, -1059760811;
	and.b32  	%r125, %r124, -8388608;
	sub.s32 	%r126, %r123, %r125;
	mov.b32 	%f308, %r126;
	cvt.rn.f32.s32 	%f309, %r125;
	fma.rn.f32 	%f310, %f309, 0f34000000, 0f00000000;
	add.f32 	%f311, %f308, 0fBF800000;
	fma.rn.f32 	%f312, %f311, 0fBE055027, 0f3E1039F6;
	fma.rn.f32 	%f313, %f312, %f311, 0fBDF8CDCC;
	fma.rn.f32 	%f314, %f313, %f311, 0f3E0F2955;
	fma.rn.f32 	%f315, %f314, %f311, 0fBE2AD8B9;
	fma.rn.f32 	%f316, %f315, %f311, 0f3E4CED0B;
	fma.rn.f32 	%f317, %f316, %f311, 0fBE7FFF22;
	fma.rn.f32 	%f318, %f317, %f311, 0f3EAAAA78;
	fma.rn.f32 	%f319, %f318, %f311, 0fBF000000;
	mul.f32 	%f320, %f311, %f319;
	fma.rn.f32 	%f321, %f320, %f311, %f311;
	fma.rn.f32 	%f322, %f310, 0f3F317218, %f321;
	setp.gt.u32 	%p33, %r123, 2139095039;
	fma.rn.f32 	%f323, %f307, 0f7F800000, 0f7F800000;
	selp.f32 	%f324, %f323, %f322, %p33;
	cvt.f64.f32 	%fd63, %f324;
	add.f64 	%fd80, %fd62, %fd63;
	add.s32 	%r148, %r148, 4;
	setp.ne.s32 	%p34, %r122, %r20;
	@%p34 bra 	$L__BB1_23;
$L__BB1_24:
	setp.eq.s32 	%p35, %r19, 0;
	@%p35 bra 	$L__BB1_28;
	cvt.rn.f32.u32 	%f325, %r148;
	mov.b32 	%r127, %f325;
	add.s32 	%r128, %r127, -1059760811;
	and.b32  	%r129, %r128, -8388608;
	sub.s32 	%r130, %r127, %r129;
	mov.b32 	%f326, %r130;
	cvt.rn.f32.s32 	%f327, %r129;
	fma.rn.f32 	%f328, %f327, 0f34000000, 0f00000000;
	add.f32 	%f329, %f326, 0fBF800000;
	fma.rn.f32 	%f330, %f329, 0fBE055027, 0f3E1039F6;
	fma.rn.f32 	%f331, %f330, %f329, 0fBDF8CDCC;
	fma.rn.f32 	%f332, %f331, %f329, 0f3E0F2955;
	fma.rn.f32 	%f333, %f332, %f329, 0fBE2AD8B9;
	fma.rn.f32 	%f334, %f333, %f329, 0f3E4CED0B;
	fma.rn.f32 	%f335, %f334, %f329, 0fBE7FFF22;
	fma.rn.f32 	%f336, %f335, %f329, 0f3EAAAA78;
	fma.rn.f32 	%f337, %f336, %f329, 0fBF000000;
	mul.f32 	%f338, %f329, %f337;
	fma.rn.f32 	%f339, %f338, %f329, %f329;
	fma.rn.f32 	%f340, %f328, 0f3F317218, %f339;
	setp.gt.u32 	%p36, %r127, 2139095039;
	fma.rn.f32 	%f341, %f325, 0f7F800000, 0f7F800000;
	selp.f32 	%f342, %f341, %f340, %p36;
	cvt.f64.f32 	%fd64, %f342;
	add.f64 	%fd80, %fd80, %fd64;
	setp.eq.s32 	%p37, %r19, 1;
	@%p37 bra 	$L__BB1_28;
	add.s32 	%r131, %r148, 1;
	cvt.rn.f32.u32 	%f343, %r131;
	mov.b32 	%r132, %f343;
	add.s32 	%r133, %r132, -1059760811;
	and.b32  	%r134, %r133, -8388608;
	sub.s32 	%r135, %r132, %r134;
	mov.b32 	%f344, %r135;
	cvt.rn.f32.s32 	%f345, %r134;
	fma.rn.f32 	%f346, %f345, 0f34000000, 0f00000000;
	add.f32 	%f347, %f344, 0fBF800000;
	fma.rn.f32 	%f348, %f347, 0fBE055027, 0f3E1039F6;
	fma.rn.f32 	%f349, %f348, %f347, 0fBDF8CDCC;
	fma.rn.f32 	%f350, %f349, %f347, 0f3E0F2955;
	fma.rn.f32 	%f351, %f350, %f347, 0fBE2AD8B9;
	fma.rn.f32 	%f352, %f351, %f347, 0f3E4CED0B;
	fma.rn.f32 	%f353, %f352, %f347, 0fBE7FFF22;
	fma.rn.f32 	%f354, %f353, %f347, 0f3EAAAA78;
	fma.rn.f32 	%f355, %f354, %f347, 0fBF000000;
	mul.f32 	%f356, %f347, %f355;
	fma.rn.f32 	%f357, %f356, %f347, %f347;
	fma.rn.f32 	%f358, %f346, 0f3F317218, %f357;
	setp.gt.u32 	%p38, %r132, 2139095039;
	fma.rn.f32 	%f359, %f343, 0f7F800000, 0f7F800000;
	selp.f32 	%f360, %f359, %f358, %p38;
	cvt.f64.f32 	%fd65, %f360;
	add.f64 	%fd80, %fd80, %fd65;
	setp.eq.s32 	%p39, %r19, 2;
	@%p39 bra 	$L__BB1_28;
	add.s32 	%r136, %r148, 2;
	cvt.rn.f32.u32 	%f361, %r136;
	mov.b32 	%r137, %f361;
	add.s32 	%r138, %r137, -1059760811;
	and.b32  	%r139, %r138, -8388608;
	sub.s32 	%r140, %r137, %r139;
	mov.b32 	%f362, %r140;
	cvt.rn.f32.s32 	%f363, %r139;
	fma.rn.f32 	%f364, %f363, 0f34000000, 0f00000000;
	add.f32 	%f365, %f362, 0fBF800000;
	fma.rn.f32 	%f366, %f365, 0fBE055027, 0f3E1039F6;
	fma.rn.f32 	%f367, %f366, %f365, 0fBDF8CDCC;
	fma.rn.f32 	%f368, %f367, %f365, 0f3E0F2955;
	fma.rn.f32 	%f369, %f368, %f365, 0fBE2AD8B9;
	fma.rn.f32 	%f370, %f369, %f365, 0f3E4CED0B;
	fma.rn.f32 	%f371, %f370, %f365, 0fBE7FFF22;
	fma.rn.f32 	%f372, %f371, %f365, 0f3EAAAA78;
	fma.rn.f32 	%f373, %f372, %f365, 0fBF000000;
	mul.f32 	%f374, %f365, %f373;
	fma.rn.f32 	%f375, %f374, %f365, %f365;
	fma.rn.f32 	%f376, %f364, 0f3F317218, %f375;
	setp.gt.u32 	%p40, %r137, 2139095039;
	fma.rn.f32 	%f377, %f361, 0f7F800000, 0f7F800000;
	selp.f32 	%f378, %f377, %f376, %p40;
	cvt.f64.f32 	%fd66, %f378;
	add.f64 	%fd80, %fd80, %fd66;
$L__BB1_28:
	sub.f64 	%fd67, %fd71, %fd80;
	add.f64 	%fd68, %fd67, %fd68;
	st.global.f64 	[%rd4], %fd68;
	add.s32 	%r142, %r142, 1;
	setp.ne.s32 	%p41, %r142, 27;
	@%p41 bra 	$L__BB1_3;
	add.s32 	%r141, %r141, %r3;
	setp.lt.s32 	%p42, %r141, %r28;
	@%p42 bra 	$L__BB1_2;
$L__BB1_30:
	ret;

}
	// .globl	_ZN3cub18CUB_300001_SM_10006detail11EmptyKernelIvEEvv
.visible .entry _ZN3cub18CUB_300001_SM_10006detail11EmptyKernelIvEEvv()
{


	ret;

}


// ===== COMPILED SASS (sm_100) =====

	.target	sm_100

	.elftype	@"ET_EXEC"


//--------------------- .note.nv.tkinfo           --------------------------
	.section	.note.nv.tkinfo,"",@"SHT_NOTE"
	.sectionflags	@"SHF_NOTE_NV_TKINFO"
	.tkinfo
        /*0018*/ 	.word	0x00000002
        /*0030*/ 	.string	""
        /*0030*/ 	.string	"ptxas"
        /*0030*/ 	.string	"Cuda compilation tools, release 13.0, V13.0.88"
        /*0030*/ 	.string	"Build cuda_13.0.r13.0/compiler.36424714_0"
        /*0030*/ 	.string	"-arch sm_100 -m 64 "



//--------------------- .note.nv.cuinfo           --------------------------
	.section	.note.nv.cuinfo,"",@"SHT_NOTE"
	.sectionflags	@"SHF_NOTE_NV_CUINFO"
        /*0018*/ 	.short	0x0002
        /*001a*/ 	.short	0x0064
        /*001c*/ 	.short	0x0082
	.zero		2


//--------------------- .nv.info                  --------------------------
	.section	.nv.info,"",@"SHT_CUDA_INFO"
	.align	4


	//----- nvinfo : EIATTR_REGCOUNT
	.align		4
        /*0000*/ 	.byte	0x04, 0x2f
        /*0002*/ 	.short	(.L_46 - .L_45)
	.align		4
.L_45:
        /*0004*/ 	.word	index@(_Z23build_contingency_tablePmPiS0_ii)
        /*0008*/ 	.word	0x00000020


	//----- nvinfo : EIATTR_FRAME_SIZE
	.align		4
.L_46:
        /*000c*/ 	.byte	0x04, 0x11
        /*000e*/ 	.short	(.L_48 - .L_47)
	.align		4
.L_47:
        /*0010*/ 	.word	index@(_Z23build_contingency_tablePmPiS0_ii)
        /*0014*/ 	.word	0x00000000


	//----- nvinfo : EIATTR_REGCOUNT
	.align		4
.L_48:
        /*0018*/ 	.byte	0x04, 0x2f
        /*001a*/ 	.short	(.L_50 - .L_49)
	.align		4
.L_49:
        /*001c*/ 	.word	index@(_Z8k2_scorePiS_Pdi)
        /*0020*/ 	.word	0x00000020


	//----- nvinfo : EIATTR_FRAME_SIZE
	.align		4
.L_50:
        /*0024*/ 	.byte	0x04, 0x11
        /*0026*/ 	.short	(.L_52 - .L_51)
	.align		4
.L_51:
        /*0028*/ 	.word	index@(_Z8k2_scorePiS_Pdi)
        /*002c*/ 	.word	0x00000000


	//----- nvinfo : EIATTR_REGCOUNT
	.align		4
.L_52:
        /*0030*/ 	.byte	0x04, 0x2f
        /*0032*/ 	.short	(.L_54 - .L_53)
	.align		4
.L_53:
        /*0034*/ 	.word	index@(_ZN3cub18CUB_300001_SM_10006detail11EmptyKernelIvEEvv)
        /*0038*/ 	.word	0x00000004


	//----- nvinfo : EIATTR_FRAME_SIZE
	.align		4
.L_54:
        /*003c*/ 	.byte	0x04, 0x11
        /*003e*/ 	.short	(.L_56 - .L_55)
	.align		4
.L_55:
        /*0040*/ 	.word	index@(_ZN3cub18CUB_300001_SM_10006detail11EmptyKernelIvEEvv)
        /*0044*/ 	.word	0x00000000


	//----- nvinfo : EIATTR_MIN_STACK_SIZE
	.align		4
.L_56:
        /*0048*/ 	.byte	0x04, 0x12
        /*004a*/ 	.short	(.L_58 - .L_57)
	.align		4
.L_57:
        /*004c*/ 	.word	index@(_ZN3cub18CUB_300001_SM_10006detail11EmptyKernelIvEEvv)
        /*0050*/ 	.word	0x00000000


	//----- nvinfo : EIATTR_MIN_STACK_SIZE
	.align		4
.L_58:
        /*0054*/ 	.byte	0x04, 0x12
        /*0056*/ 	.short	(.L_60 - .L_59)
	.align		4
.L_59:
        /*0058*/ 	.word	index@(_Z8k2_scorePiS_Pdi)
        /*005c*/ 	.word	0x00000000


	//----- nvinfo : EIATTR_MIN_STACK_SIZE
	.align		4
.L_60:
        /*0060*/ 	.byte	0x04, 0x12
        /*0062*/ 	.short	(.L_62 - .L_61)
	.align		4
.L_61:
        /*0064*/ 	.word	index@(_Z23build_contingency_tablePmPiS0_ii)
        /*0068*/ 	.word	0x00000000
.L_62:


//--------------------- .nv.compat                --------------------------
	.section	.nv.compat,"",@"SHT_CUDA_COMPAT_INFO"
	.align	4
        /*0000*/ 	.byte	0x02, 0x09, 0x00, 0x00, 0x02, 0x02, 0x01, 0x00, 0x02, 0x05, 0x05, 0x00, 0x03, 0x07, 0x01, 0x01
        /*0010*/ 	.byte	0x02, 0x03, 0x00, 0x00, 0x02, 0x06, 0x01, 0x00, 0x04, 0x0b, 0x08, 0x00, 0x01, 0x00, 0x00, 0x00
        /*0020*/ 	.byte	0x00, 0x00, 0x00, 0x00


//--------------------- .nv.info._ZN3cub18CUB_300001_SM_10006detail11EmptyKernelIvEEvv --------------------------
	.section	.nv.info._ZN3cub18CUB_300001_SM_10006detail11EmptyKernelIvEEvv,"",@"SHT_CUDA_INFO"
	.sectionflags	@""
	.align	4


	//----- nvinfo : EIATTR_CUDA_API_VERSION
	.align		4
        /*0000*/ 	.byte	0x04, 0x37
        /*0002*/ 	.short	(.L_64 - .L_63)
.L_63:
        /*0004*/ 	.word	0x00000082


	//----- nvinfo : EIATTR_SPARSE_MMA_MASK
	.align		4
.L_64:
        /*0008*/ 	.byte	0x03, 0x50
        /*000a*/ 	.short	0x0000


	//----- nvinfo : EIATTR_MAXREG_COUNT
	.align		4
        /*000c*/ 	.byte	0x03, 0x1b
        /*000e*/ 	.short	0x00ff


	//----- nvinfo : EIATTR_MERCURY_ISA_VERSION
	.align		4
        /*0010*/ 	.byte	0x03, 0x5f
        /*0012*/ 	.short	0x0101


	//----- nvinfo : EIATTR_VRC_CTA_INIT_COUNT
	.align		4
        /*0014*/ 	.byte	0x02, 0x4a
	.zero		1
	.zero		1


	//----- nvinfo : EIATTR_EXIT_INSTR_OFFSETS
	.align		4
        /*0018*/ 	.byte	0x04, 0x1c
        /*001a*/ 	.short	(.L_66 - .L_65)


	//   ....[0]....
.L_65:
        /*001c*/ 	.word	0x00000010


	//----- nvinfo : EIATTR_SW_WAR
	.align		4
.L_66:
        /*0020*/ 	.byte	0x04, 0x36
        /*0022*/ 	.short	(.L_68 - .L_67)
.L_67:
        /*0024*/ 	.word	0x00000008
.L_68:


//--------------------- .nv.info._Z8k2_scorePiS_Pdi --------------------------
	.section	.nv.info._Z8k2_scorePiS_Pdi,"",@"SHT_CUDA_INFO"
	.sectionflags	@""
	.align	4


	//----- nvinfo : EIATTR_CUDA_API_VERSION
	.align		4
        /*0000*/ 	.byte	0x04, 0x37
        /*0002*/ 	.short	(.L_70 - .L_69)
.L_69:
        /*0004*/ 	.word	0x00000082


	//----- nvinfo : EIATTR_KPARAM_INFO
	.align		4
.L_70:
        /*0008*/ 	.byte	0x04, 0x17
        /*000a*/ 	.short	(.L_72 - .L_71)
.L_71:
        /*000c*/ 	.word	0x00000000
        /*0010*/ 	.short	0x0003
        /*0012*/ 	.short	0x0018
        /*0014*/ 	.byte	0x00, 0xf0, 0x11, 0x00


	//----- nvinfo : EIATTR_KPARAM_INFO
	.align		4
.L_72:
        /*0018*/ 	.byte	0x04, 0x17
        /*001a*/ 	.short	(.L_74 - .L_73)
.L_73:
        /*001c*/ 	.word	0x00000000
        /*0020*/ 	.short	0x0002
        /*0022*/ 	.short	0x0010
        /*0024*/ 	.byte	0x00, 0xf5, 0x21, 0x00


	//----- nvinfo : EIATTR_KPARAM_INFO
	.align		4
.L_74:
        /*0028*/ 	.byte	0x04, 0x17
        /*002a*/ 	.short	(.L_76 - .L_75)
.L_75:
        /*002c*/ 	.word	0x00000000
        /*0030*/ 	.short	0x0001
        /*0032*/ 	.short	0x0008
        /*0034*/ 	.byte	0x00, 0xf5, 0x21, 0x00


	//----- nvinfo : EIATTR_KPARAM_INFO
	.align		4
.L_76:
        /*0038*/ 	.byte	0x04, 0x17
        /*003a*/ 	.short	(.L_78 - .L_77)
.L_77:
        /*003c*/ 	.word	0x00000000
        /*0040*/ 	.short	0x0000
        /*0042*/ 	.short	0x0000
        /*0044*/ 	.byte	0x00, 0xf5, 0x21, 0x00


	//----- nvinfo : EIATTR_SPARSE_MMA_MASK
	.align		4
.L_78:
        /*0048*/ 	.byte	0x03, 0x50
        /*004a*/ 	.short	0x0000


	//----- nvinfo : EIATTR_MAXREG_COUNT
	.align		4
        /*004c*/ 	.byte	0x03, 0x1b
        /*004e*/ 	.short	0x00ff


	//----- nvinfo : EIATTR_MERCURY_ISA_VERSION
	.align		4
        /*0050*/ 	.byte	0x03, 0x5f
        /*0052*/ 	.short	0x0101


	//----- nvinfo : EIATTR_VRC_CTA_INIT_COUNT
	.align		4
        /*0054*/ 	.byte	0x02, 0x4a
	.zero		1
	.zero		1


	//----- nvinfo : EIATTR_EXIT_INSTR_OFFSETS
	.align		4
        /*0058*/ 	.byte	0x04, 0x1c
        /*005a*/ 	.short	(.L_80 - .L_79)


	//   ....[0]....
.L_79:
        /*005c*/ 	.word	0x00000070


	//   ....[1]....
        /*0060*/ 	.word	0x00002540


	//----- nvinfo : EIATTR_CRS_STACK_SIZE
	.align		4
.L_80:
        /*0064*/ 	.byte	0x04, 0x1e
        /*0066*/ 	.short	(.L_82 - .L_81)
.L_81:
        /*0068*/ 	.word	0x00000000


	//----- nvinfo : EIATTR_CBANK_PARAM_SIZE
	.align		4
.L_82:
        /*006c*/ 	.byte	0x03, 0x19
        /*006e*/ 	.short	0x001c


	//----- nvinfo : EIATTR_PARAM_CBANK
	.align		4
        /*0070*/ 	.byte	0x04, 0x0a
        /*0072*/ 	.short	(.L_84 - .L_83)
	.align		4
.L_83:
        /*0074*/ 	.word	index@(.nv.constant0._Z8k2_scorePiS_Pdi)
        /*0078*/ 	.short	0x0380
        /*007a*/ 	.short	0x001c


	//----- nvinfo : EIATTR_SW_WAR
	.align		4
.L_84:
        /*007c*/ 	.byte	0x04, 0x36
        /*007e*/ 	.short	(.L_86 - .L_85)
.L_85:
        /*0080*/ 	.word	0x00000008
.L_86:


//--------------------- .nv.info._Z23build_contingency_tablePmPiS0_ii --------------------------
	.section	.nv.info._Z23build_contingency_tablePmPiS0_ii,"",@"SHT_CUDA_INFO"
	.sectionflags	@""
	.align	4


	//----- nvinfo : EIATTR_CUDA_API_VERSION
	.align		4
        /*0000*/ 	.byte	0x04, 0x37
        /*0002*/ 	.short	(.L_88 - .L_87)
.L_87:
        /*0004*/ 	.word	0x00000082


	//----- nvinfo : EIATTR_KPARAM_INFO
	.align		4
.L_88:
        /*0008*/ 	.byte	0x04, 0x17
        /*000a*/ 	.short	(.L_90 - .L_89)
.L_89:
        /*000c*/ 	.word	0x00000000
        /*0010*/ 	.short	0x0004
        /*0012*/ 	.short	0x001c
        /*0014*/ 	.byte	0x00, 0xf0, 0x11, 0x00


	//----- nvinfo : EIATTR_KPARAM_INFO
	.align		4
.L_90:
        /*0018*/ 	.byte	0x04, 0x17
        /*001a*/ 	.short	(.L_92 - .L_91)
.L_91:
        /*001c*/ 	.word	0x00000000
        /*0020*/ 	.short	0x0003
        /*0022*/ 	.short	0x0018
        /*0024*/ 	.byte	0x00, 0xf0, 0x11, 0x00


	//----- nvinfo : EIATTR_KPARAM_INFO
	.align		4
.L_92:
        /*0028*/ 	.byte	0x04, 0x17
        /*002a*/ 	.short	(.L_94 - .L_93)
.L_93:
        /*002c*/ 	.word	0x00000000
        /*0030*/ 	.short	0x0002
        /*0032*/ 	.short	0x0010
        /*0034*/ 	.byte	0x00, 0xf5, 0x21, 0x00


	//----- nvinfo : EIATTR_KPARAM_INFO
	.align		4
.L_94:
        /*0038*/ 	.byte	0x04, 0x17
        /*003a*/ 	.short	(.L_96 - .L_95)
.L_95:
        /*003c*/ 	.word	0x00000000
        /*0040*/ 	.short	0x0001
        /*0042*/ 	.short	0x0008
        /*0044*/ 	.byte	0x00, 0xf5, 0x21, 0x00


	//----- nvinfo : EIATTR_KPARAM_INFO
	.align		4
.L_96:
        /*0048*/ 	.byte	0x04, 0x17
        /*004a*/ 	.short	(.L_98 - .L_97)
.L_97:
        /*004c*/ 	.word	0x00000000
        /*0050*/ 	.short	0x0000
        /*0052*/ 	.short	0x0000
        /*0054*/ 	.byte	0x00, 0xf5, 0x21, 0x00


	//----- nvinfo : EIATTR_SPARSE_MMA_MASK
	.align		4
.L_98:
        /*0058*/ 	.byte	0x03, 0x50
        /*005a*/ 	.short	0x0000


	//----- nvinfo : EIATTR_MAXREG_COUNT
	.align		4
        /*005c*/ 	.byte	0x03, 0x1b
        /*005e*/ 	.short	0x00ff


	//----- nvinfo : EIATTR_MERCURY_ISA_VERSION
	.align		4
        /*0060*/ 	.byte	0x03, 0x5f
        /*0062*/ 	.short	0x0101


	//----- nvinfo : EIATTR_VRC_CTA_INIT_COUNT
	.align		4
        /*0064*/ 	.byte	0x02, 0x4a
	.zero		1
	.zero		1


	//----- nvinfo : EIATTR_EXIT_INSTR_OFFSETS
	.align		4
        /*0068*/ 	.byte	0x04, 0x1c
        /*006a*/ 	.short	(.L_100 - .L_99)


	//   ....[0]....
.L_99:
        /*006c*/ 	.word	0x00000090


	//   ....[1]....
        /*0070*/ 	.word	0x000002f0


	//   ....[2]....
        /*0074*/ 	.word	0x00001170


	//----- nvinfo : EIATTR_CRS_STACK_SIZE
	.align		4
.L_100:
        /*0078*/ 	.byte	0x04, 0x1e
        /*007a*/ 	.short	(.L_102 - .L_101)
.L_101:
        /*007c*/ 	.word	0x00000000


	//----- nvinfo : EIATTR_CBANK_PARAM_SIZE
	.align		4
.L_102:
        /*0080*/ 	.byte	0x03, 0x19
        /*0082*/ 	.short	0x0020


	//----- nvinfo : EIATTR_PARAM_CBANK
	.align		4
        /*0084*/ 	.byte	0x04, 0x0a
        /*0086*/ 	.short	(.L_104 - .L_103)
	.align		4
.L_103:
        /*0088*/ 	.word	index@(.nv.constant0._Z23build_contingency_tablePmPiS0_ii)
        /*008c*/ 	.short	0x0380
        /*008e*/ 	.short	0x0020


	//----- nvinfo : EIATTR_SW_WAR
	.align		4
.L_104:
        /*0090*/ 	.byte	0x04, 0x36
        /*0092*/ 	.short	(.L_106 - .L_105)
.L_105:
        /*0094*/ 	.word	0x00000008
.L_106:


//--------------------- .nv.callgraph             --------------------------
	.section	.nv.callgraph,"",@"SHT_CUDA_CALLGRAPH"
	.align	4
	.sectionentsize	8
	.align		4
        /*0000*/ 	.word	0x00000000
	.align		4
        /*0004*/ 	.word	0xffffffff
	.align		4
        /*0008*/ 	.word	0x00000000
	.align		4
        /*000c*/ 	.word	0xfffffffe
	.align		4
        /*0010*/ 	.word	0x00000000
	.align		4
        /*0014*/ 	.word	0xfffffffd
	.align		4
        /*0018*/ 	.word	0x00000000
	.align		4
        /*001c*/ 	.word	0xfffffffc


//--------------------- .nv.constant4             --------------------------
	.section	.nv.constant4,"a",@progbits
	.align	8
	.align		8
.nv.constant4:
        /*0000*/ 	.dword	_ZN34_INTERNAL_5dfcccbb_4_k_cu_07295c434cuda3std3__45__cpo5beginE
	.align		8
        /*0008*/ 	.dword	_ZN34_INTERNAL_5dfcccbb_4_k_cu_07295c434cuda3std3__45__cpo3endE
	.align		8
        /*0010*/ 	.dword	_ZN34_INTERNAL_5dfcccbb_4_k_cu_07295c434cuda3std3__45__cpo6cbeginE
	.align		8
        /*0018*/ 	.dword	_ZN34_INTERNAL_5dfcccbb_4_k_cu_07295c434cuda3std3__45__cpo4cendE
	.align		8
        /*0020*/ 	.dword	_ZN34_INTERNAL_5dfcccbb_4_k_cu_07295c434cuda3std3__45__cpo6rbeginE
	.align		8
        /*0028*/ 	.dword	_ZN34_INTERNAL_5dfcccbb_4_k_cu_07295c434cuda3std3__45__cpo4rendE
	.align		8
        /*0030*/ 	.dword	_ZN34_INTERNAL_5dfcccbb_4_k_cu_07295c434cuda3std3__45__cpo7crbeginE
	.align		8
        /*0038*/ 	.dword	_ZN34_INTERNAL_5dfcccbb_4_k_cu_07295c434cuda3std3__45__cpo5crendE
	.align		8
        /*0040*/ 	.dword	_ZN34_INTERNAL_5dfcccbb_4_k_cu_07295c434cuda3std3__436_GLOBAL__N__5dfcccbb_4_k_cu_07295c436ignoreE
	.align		8
        /*0048*/ 	.dword	_ZN34_INTERNAL_5dfcccbb_4_k_cu_07295c434cuda3std3__419piecewise_constructE
	.align		8
        /*0050*/ 	.dword	_ZN34_INTERNAL_5dfcccbb_4_k_cu_07295c434cuda3std3__48in_placeE
	.align		8
        /*0058*/ 	.dword	_ZN34_INTERNAL_5dfcccbb_4_k_cu_07295c434cuda3std3__420unreachable_sentinelE
	.align		8
        /*0060*/ 	.dword	_ZN34_INTERNAL_5dfcccbb_4_k_cu_07295c434cuda3std3__47nulloptE
	.align		8
        /*0068*/ 	.dword	_ZN34_INTERNAL_5dfcccbb_4_k_cu_07295c434cuda3std3__48unexpectE
	.align		8
        /*0070*/ 	.dword	_ZN34_INTERNAL_5dfcccbb_4_k_cu_07295c434cuda3std6ranges3__45__cpo4swapE
	.align		8
        /*0078*/ 	.dword	_ZN34_INTERNAL_5dfcccbb_4_k_cu_07295c434cuda3std6ranges3__45__cpo9iter_moveE
	.align		8
        /*0080*/ 	.dword	_ZN34_INTERNAL_5dfcccbb_4_k_cu_07295c434cuda3std6ranges3__45__cpo5beginE
	.align		8
        /*0088*/ 	.dword	_ZN34_INTERNAL_5dfcccbb_4_k_cu_07295c434cuda3std6ranges3__45__cpo3endE
	.align		8
        /*0090*/ 	.dword	_ZN34_INTERNAL_5dfcccbb_4_k_cu_07295c434cuda3std6ranges3__45__cpo6cbeginE
	.align		8
        /*0098*/ 	.dword	_ZN34_INTERNAL_5dfcccbb_4_k_cu_07295c434cuda3std6ranges3__45__cpo4cendE
	.align		8
        /*00a0*/ 	.dword	_ZN34_INTERNAL_5dfcccbb_4_k_cu_07295c434cuda3std6ranges3__45__cpo7advanceE
	.align		8
        /*00a8*/ 	.dword	_ZN34_INTERNAL_5dfcccbb_4_k_cu_07295c434cuda3std6ranges3__45__cpo9iter_swapE
	.align		8
        /*00b0*/ 	.dword	_ZN34_INTERNAL_5dfcccbb_4_k_cu_07295c434cuda3std6ranges3__45__cpo4nextE
	.align		8
        /*00b8*/ 	.dword	_ZN34_INTERNAL_5dfcccbb_4_k_cu_07295c434cuda3std6ranges3__45__cpo4prevE
	.align		8
        /*00c0*/ 	.dword	_ZN34_INTERNAL_5dfcccbb_4_k_cu_07295c434cuda3std6ranges3__45__cpo4dataE
	.align		8
        /*00c8*/ 	.dword	_ZN34_INTERNAL_5dfcccbb_4_k_cu_07295c434cuda3std6ranges3__45__cpo5cdataE
	.align		8
        /*00d0*/ 	.dword	_ZN34_INTERNAL_5dfcccbb_4_k_cu_07295c434cuda3std6ranges3__45__cpo4sizeE
	.align		8
        /*00d8*/ 	.dword	_ZN34_INTERNAL_5dfcccbb_4_k_cu_07295c434cuda3std6ranges3__45__cpo5ssizeE
	.align		8
        /*00e0*/ 	.dword	_ZN34_INTERNAL_5dfcccbb_4_k_cu_07295c434cuda3std6ranges3__45__cpo8distanceE
	.align		8
        /*00e8*/ 	.dword	_ZN34_INTERNAL_5dfcccbb_4_k_cu_07295c436thrust24THRUST_300001_SM_1000_NS8cuda_cub3parE
	.align		8
        /*00f0*/ 	.dword	_ZN34_INTERNAL_5dfcccbb_4_k_cu_07295c436thrust24THRUST_300001_SM_1000_NS8cuda_cub10par_nosyncE
	.align		8
        /*00f8*/ 	.dword	_ZN34_INTERNAL_5dfcccbb_4_k_cu_07295c436thrust24THRUST_300001_SM_1000_NS6system6detail10sequential3seqE
	.align		8
        /*0100*/ 	.dword	_ZN34_INTERNAL_5dfcccbb_4_k_cu_07295c436thrust24THRUST_300001_SM_1000_NS6system3cpp3parE
	.align		8
        /*0108*/ 	.dword	_ZN34_INTERNAL_5dfcccbb_4_k_cu_07295c436thrust24THRUST_300001_SM_1000_NS12placeholders2_1E
	.align		8
        /*0110*/ 	.dword	_ZN34_INTERNAL_5dfcccbb_4_k_cu_07295c436thrust24THRUST_300001_SM_1000_NS12placeholders2_2E
	.align		8
        /*0118*/ 	.dword	_ZN34_INTERNAL_5dfcccbb_4_k_cu_07295c436thrust24THRUST_300001_SM_1000_NS12placeholders2_3E
	.align		8
        /*0120*/ 	.dword	_ZN34_INTERNAL_5dfcccbb_4_k_cu_07295c436thrust24THRUST_300001_SM_1000_NS12placeholders2_4E
	.align		8
        /*0128*/ 	.dword	_ZN34_INTERNAL_5dfcccbb_4_k_cu_07295c436thrust24THRUST_300001_SM_1000_NS12placeholders2_5E
	.align		8
        /*0130*/ 	.dword	_ZN34_INTERNAL_5dfcccbb_4_k_cu_07295c436thrust24THRUST_300001_SM_1000_NS12placeholders2_6E
	.align		8
        /*0138*/ 	.dword	_ZN34_INTERNAL_5dfcccbb_4_k_cu_07295c436thrust24THRUST_300001_SM_1000_NS12placeholders2_7E
	.align		8
        /*0140*/ 	.dword	_ZN34_INTERNAL_5dfcccbb_4_k_cu_07295c436thrust24THRUST_300001_SM_1000_NS12placeholders2_8E
	.align		8
        /*0148*/ 	.dword	_ZN34_INTERNAL_5dfcccbb_4_k_cu_07295c436thrust24THRUST_300001_SM_1000_NS12placeholders2_9E
	.align		8
        /*0150*/ 	.dword	_ZN34_INTERNAL_5dfcccbb_4_k_cu_07295c436thrust24THRUST_300001_SM_1000_NS12placeholders3_10E
	.align		8
        /*0158*/ 	.dword	_ZN34_INTERNAL_5dfcccbb_4_k_cu_07295c436thrust24THRUST_300001_SM_1000_NS3seqE
	.align		8
        /*0160*/ 	.dword	_ZN34_INTERNAL_5dfcccbb_4_k_cu_07295c436thrust24THRUST_300001_SM_1000_NS6deviceE


//--------------------- .text._ZN3cub18CUB_300001_SM_10006detail11EmptyKernelIvEEvv --------------------------
	.section	.text._ZN3cub18CUB_300001_SM_10006detail11EmptyKernelIvEEvv,"ax",@progbits
	.align	128
        .global         _ZN3cub18CUB_300001_SM_10006detail11EmptyKernelIvEEvv
        .type           _ZN3cub18CUB_300001_SM_10006detail11EmptyKernelIvEEvv,@function
        .size           _ZN3cub18CUB_300001_SM_10006detail11EmptyKernelIvEEvv,(.L_x_30 - _ZN3cub18CUB_300001_SM_10006detail11EmptyKernelIvEEvv)
        .other          _ZN3cub18CUB_300001_SM_10006detail11EmptyKernelIvEEvv,@"STO_CUDA_ENTRY STV_DEFAULT"
_ZN3cub18CUB_300001_SM_10006detail11EmptyKernelIvEEvv:
.text._ZN3cub18CUB_300001_SM_10006detail11EmptyKernelIvEEvv:
[----:B------:R-:W-:Y:S01]  /*0000*/  LDC R1, c[0x0][0x37c] ;  /* 0x0000df00ff017b82 */ /* 0x000fe20000000800 */
[----:B------:R-:W-:Y:S05]  /*0010*/  EXIT ;  /* 0x000000000000794d */ /* 0x000fea0003800000 */
.L_x_0:
[----:B------:R-:W-:-:S00]  /*0020*/  BRA `(.L_x_0) ;  /* 0xfffffffc00fc7947 */ /* 0x000fc0000383ffff */
[----:B------:R-:W-:-:S00]  /*0030*/  NOP ;  /* 0x0000000000007918 */ /* 0x000fc00000000000 */
        /* <DEDUP_REMOVED lines=12> */
.L_x_30:


//--------------------- .text._Z8k2_scorePiS_Pdi  --------------------------
	.section	.text._Z8k2_scorePiS_Pdi,"ax",@progbits
	.align	128
        .global         _Z8k2_scorePiS_Pdi
        .type           _Z8k2_scorePiS_Pdi,@function
        .size           _Z8k2_scorePiS_Pdi,(.L_x_31 - _Z8k2_scorePiS_Pdi)
        .other          _Z8k2_scorePiS_Pdi,@"STO_CUDA_ENTRY STV_DEFAULT"
_Z8k2_scorePiS_Pdi:
.text._Z8k2_scorePiS_Pdi:
[----:B------:R-:W-:Y:S01]  /*0000*/  LDC R1, c[0x0][0x37c] ;  /* 0x0000df00ff017b82 */ /* 0x000fe20000000800 */
[----:B------:R-:W0:Y:S07]  /*0010*/  S2R R10, SR_TID.X ;  /* 0x00000000000a7919 */ /* 0x000e2e0000002100 */
[----:B------:R-:W0:Y:S01]  /*0020*/  S2UR UR4, SR_CTAID.X ;  /* 0x00000000000479c3 */ /* 0x000e220000002500 */
[----:B------:R-:W1:Y:S07]  /*0030*/  LDCU UR5, c[0x0][0x398] ;  /* 0x00007300ff0577ac */ /* 0x000e6e0008000800 */
[----:B------:R-:W0:Y:S02]  /*0040*/  LDC R11, c[0x0][0x360] ;  /* 0x0000d800ff0b7b82 */ /* 0x000e240000000800 */
[----:B0-----:R-:W-:-:S05]  /*0050*/  IMAD R10, R11, UR4, R10 ;  /* 0x000000040b0a7c24 */ /* 0x001fca000f8e020a */
[----:B-1----:R-:W-:-:S13]  /*0060*/  ISETP.GE.AND P0, PT, R10, UR5, PT ;  /* 0x000000050a007c0c */ /* 0x002fda000bf06270 */
[----:B------:R-:W-:Y:S05]  /*0070*/  @P0 EXIT ;  /* 0x000000000000094d */ /* 0x000fea0003800000 */
[----:B------:R-:W0:Y:S01]  /*0080*/  LDCU UR4, c[0x0][0x370] ;  /* 0x00006e00ff0477ac */ /* 0x000e220008000800 */
[----:B------:R-:W1:Y:S01]  /*0090*/  LDCU.64 UR6, c[0x0][0x358] ;  /* 0x00006b00ff0677ac */ /* 0x000e620008000a00 */
[----:B0-----:R-:W-:-:S07]  /*00a0*/  IMAD R11, R11, UR4, RZ ;  /* 0x000000040b0b7c24 */ /* 0x001fce000f8e02ff */
.L_x_18:
[----:B01----:R-:W0:Y:S01]  /*00b0*/  LDC.64 R2, c[0x0][0x390] ;  /* 0x0000e400ff027b82 */ /* 0x003e220000000a00 */
[----:B------:R-:W2:Y:S01]  /*00c0*/  LDCU UR4, c[0x0][0x398] ;  /* 0x00007300ff0477ac */ /* 0x000ea20008000800 */
[----:B0-----:R-:W-:-:S05]  /*00d0*/  IMAD.WIDE R2, R10, 0x8, R2 ;  /* 0x000000080a027825 */ /* 0x001fca00078e0202 */
[----:B-1----:R0:W5:Y:S01]  /*00e0*/  LDG.E.64 R4, desc[UR6][R2.64] ;  /* 0x0000000602047981 */ /* 0x002162000c1e1b00 */
[-C--:B------:R-:W-:Y:S01]  /*00f0*/  MOV R12, R10.reuse ;  /* 0x0000000a000c7202 */ /* 0x080fe20000000f00 */
[----:B------:R-:W-:Y:S01]  /*0100*/  HFMA2 R13, -RZ, RZ, 0, 0 ;  /* 0x00000000ff0d7431 */ /* 0x000fe200000001ff */
[----:B------:R-:W-:-:S04]  /*0110*/  IADD3 R10, PT, PT, R11, R10, RZ ;  /* 0x0000000a0b0a7210 */ /* 0x000fc80007ffe0ff */
[----:B--2---:R-:W-:-:S13]  /*0120*/  ISETP.GE.AND P0, PT, R10, UR4, PT ;  /* 0x000000040a007c0c */ /* 0x004fda000bf06270 */
.L_x_17:
[----:B-1----:R-:W1:Y:S01]  /*0130*/  LDC.64 R8, c[0x0][0x388] ;  /* 0x0000e200ff087b82 */ /* 0x002e620000000a00 */
[----:B------:R-:W-:-:S07]  /*0140*/  IMAD R7, R12, 0x1b, R13 ;  /* 0x0000001b0c077824 */ /* 0x000fce00078e020d */
[----:B------:R-:W2:Y:S01]  /*0150*/  LDC.64 R16, c[0x0][0x380] ;  /* 0x0000e000ff107b82 */ /* 0x000ea20000000a00 */
[----:B-1----:R-:W-:-:S05]  /*0160*/  IMAD.WIDE R8, R7, 0x4, R8 ;  /* 0x0000000407087825 */ /* 0x002fca00078e0208 */
[----:B------:R-:W3:Y:S01]  /*0170*/  LDG.E R15, desc[UR6][R8.64] ;  /* 0x00000006080f7981 */ /* 0x000ee2000c1e1900 */
[----:B--2---:R-:W-:-:S05]  /*0180*/  IMAD.WIDE R16, R7, 0x4, R16 ;  /* 0x0000000407107825 */ /* 0x004fca00078e0210 */
[----:B------:R-:W3:Y:S01]  /*0190*/  LDG.E R14, desc[UR6][R16.64] ;  /* 0x00000006100e7981 */ /* 0x000ee2000c1e1900 */
[----:B------:R-:W-:Y:S01]  /*01a0*/  IADD3 R13, PT, PT, R13, 0x1, RZ ;  /* 0x000000010d0d7810 */ /* 0x000fe20007ffe0ff */
[----:B------:R-:W-:Y:S01]  /*01b0*/  BSSY.RECONVERGENT B0, `(.L_x_1) ;  /* 0x00000c0000007945 */ /* 0x000fe20003800200 */
[----:B------:R-:W-:Y:S02]  /*01c0*/  CS2R R6, SRZ ;  /* 0x0000000000067805 */ /* 0x000fe4000001ff00 */
[----:B------:R-:W-:Y:S02]  /*01d0*/  ISETP.NE.AND P1, PT, R13, 0x1b, PT ;  /* 0x0000001b0d00780c */ /* 0x000fe40003f25270 */
[----:B---3--:R-:W-:-:S04]  /*01e0*/  IADD3 R0, PT, PT, R15, R14, RZ ;  /* 0x0000000e0f007210 */ /* 0x008fc80007ffe0ff */
[----:B------:R-:W-:-:S04]  /*01f0*/  IADD3 R19, PT, PT, R0, 0x1, RZ ;  /* 0x0000000100137810 */ /* 0x000fc80007ffe0ff */
[----:B------:R-:W-:-:S13]  /*0200*/  ISETP.GE.AND P2, PT, R19, 0x1, PT ;  /* 0x000000011300780c */ /* 0x000fda0003f46270 */
[----:B------:R-:W-:Y:S05]  /*0210*/  @!P2 BRA `(.L_x_2) ;  /* 0x0000000800e4a947 */ /* 0x000fea0003800000 */
[----:B------:R-:W-:Y:S01]  /*0220*/  ISETP.GE.U32.AND P2, PT, R0, 0x3, PT ;  /* 0x000000030000780c */ /* 0x000fe20003f46070 */
[----:B------:R-:W-:Y:S01]  /*0230*/  BSSY.RECONVERGENT B1, `(.L_x_3) ;  /* 0x000006b000017945 */ /* 0x000fe20003800200 */
[----:B------:R-:W-:Y:S02]  /*0240*/  LOP3.LUT R20, R19, 0x3, RZ, 0xc0, !PT ;  /* 0x0000000313147812 */ /* 0x000fe400078ec0ff */
[----:B------:R-:W-:Y:S02]  /*0250*/  CS2R R6, SRZ ;  /* 0x0000000000067805 */ /* 0x000fe4000001ff00 */
[----:B------:R-:W-:-:S07]  /*0260*/  MOV R18, 0x1 ;  /* 0x0000000100127802 */ /* 0x000fce0000000f00 */
[----:B------:R-:W-:Y:S05]  /*0270*/  @!P2 BRA `(.L_x_4) ;  /* 0x000000040098a947 */ /* 0x000fea0003800000 */
[----:B------:R-:W-:Y:S01]  /*0280*/  HFMA2 R18, -RZ, RZ, 0, 0 ;  /* 0x00000000ff127431 */ /* 0x000fe200000001ff */
[----:B------:R-:W-:Y:S01]  /*0290*/  BSSY.RECONVERGENT B2, `(.L_x_5) ;  /* 0x0000063000027945 */ /* 0x000fe20003800200 */
[----:B------:R-:W-:Y:S02]  /*02a0*/  LOP3.LUT R19, R19, 0x7ffffffc, RZ, 0xc0, !PT ;  /* 0x7ffffffc13137812 */ /* 0x000fe400078ec0ff */
[----:B------:R-:W-:-:S07]  /*02b0*/  CS2R R6, SRZ ;  /* 0x0000000000067805 */ /* 0x000fce000001ff00 */
.L_x_6:
[C---:B------:R-:W-:Y:S02]  /*02c0*/  IADD3 R27, PT, PT, R18.reuse, 0x1, RZ ;  /* 0x00000001121b7810 */ /* 0x040fe40007ffe0ff */
[----:B------:R-:W-:Y:S02]  /*02d0*/  IADD3 R9, PT, PT, R18, 0x2, RZ ;  /* 0x0000000212097810 */ /* 0x000fe40007ffe0ff */
[----:B------:R-:W-:Y:S02]  /*02e0*/  I2FP.F32.U32 R27, R27 ;  /* 0x0000001b001b7245 */ /* 0x000fe40000201000 */
[----:B------:R-:W-:Y:S02]  /*02f0*/  MOV R17, 0x3e055027 ;  /* 0x3e05502700117802 */ /* 0x000fe40000000f00 */
[----:B------:R-:W-:Y:S02]  /*0300*/  IADD3 R0, PT, PT, R27, -0x3f2aaaab, RZ ;  /* 0xc0d555551b007810 */ /* 0x000fe40007ffe0ff */
[----:B------:R-:W-:-:S02]  /*0310*/  I2FP.F32.U32 R9, R9 ;  /* 0x0000000900097245 */ /* 0x000fc40000201000 */
[----:B------:R-:W-:Y:S02]  /*0320*/  LOP3.LUT R0, R0, 0xff800000, RZ, 0xc0, !PT ;  /* 0xff80000000007812 */ /* 0x000fe400078ec0ff */
[----:B------:R-:W-:Y:S02]  /*0330*/  IADD3 R8, PT, PT, R9, -0x3f2aaaab, RZ ;  /* 0xc0d5555509087810 */ /* 0x000fe40007ffe0ff */
[----:B------:R-:W-:Y:S02]  /*0340*/  IADD3 R16, PT, PT, R27, -R0, RZ ;  /* 0x800000001b107210 */ /* 0x000fe40007ffe0ff */
[----:B------:R-:W-:Y:S02]  /*0350*/  LOP3.LUT R8, R8, 0xff800000, RZ, 0xc0, !PT ;  /* 0xff80000008087812 */ /* 0x000fe400078ec0ff */
[----:B------:R-:W-:Y:S01]  /*0360*/  IADD3 R24, PT, PT, R18, 0x3, RZ ;  /* 0x0000000312187810 */ /* 0x000fe20007ffe0ff */
[----:B------:R-:W-:Y:S01]  /*0370*/  FADD R16, R16, -1 ;  /* 0xbf80000010107421 */ /* 0x000fe20000000000 */
[----:B------:R-:W-:-:S02]  /*0380*/  IADD3 R22, PT, PT, R9, -R8, RZ ;  /* 0x8000000809167210 */ /* 0x000fc40007ffe0ff */
[----:B------:R-:W-:Y:S01]  /*0390*/  IADD3 R18, PT, PT, R18, 0x4, RZ ;  /* 0x0000000412127810 */ /* 0x000fe20007ffe0ff */
[----:B------:R-:W-:Y:S01]  /*03a0*/  FFMA R21, R16, -R17, 0.14084610342979431152 ;  /* 0x3e1039f610157423 */ /* 0x000fe20000000811 */
[----:B------:R-:W-:Y:S01]  /*03b0*/  I2FP.F32.S32 R0, R0 ;  /* 0x0000000000007245 */ /* 0x000fe20000201400 */
[----:B------:R-:W-:Y:S01]  /*03c0*/  FADD R22, R22, -1 ;  /* 0xbf80000016167421 */ /* 0x000fe20000000000 */
[----:B------:R-:W-:Y:S01]  /*03d0*/  ISETP.GT.U32.AND P2, PT, R27, 0x7f7fffff, PT ;  /* 0x7f7fffff1b00780c */ /* 0x000fe20003f44070 */
[----:B------:R-:W-:Y:S02]  /*03e0*/  FFMA R21, R16, R21, -0.12148627638816833496 ;  /* 0xbdf8cdcc10157423 */ /* 0x000fe40000000015 */
[----:B------:R-:W-:Y:S01]  /*03f0*/  FFMA R23, R22, -R17, 0.14084610342979431152 ;  /* 0x3e1039f616177423 */ /* 0x000fe20000000811 */
[----:B------:R-:W-:Y:S01]  /*0400*/  FFMA R0, R0, 1.1920928955078125e-07, RZ ;  /* 0x3400000000007823 */ /* 0x000fe200000000ff */
[----:B------:R-:W-:Y:S02]  /*0410*/  FFMA R21, R16, R21, 0.13980610668659210205 ;  /* 0x3e0f295510157423 */ /* 0x000fe40000000015 */
[----:B------:R-:W-:-:S02]  /*0420*/  FFMA R23, R22, R23, -0.12148627638816833496 ;  /* 0xbdf8cdcc16177423 */ /* 0x000fc40000000017 */
[----:B------:R-:W-:Y:S02]  /*0430*/  FFMA R21, R16, R21, -0.16684235632419586182 ;  /* 0xbe2ad8b910157423 */ /* 0x000fe40000000015 */
[----:B------:R-:W-:Y:S02]  /*0440*/  FFMA R23, R22, R23, 0.13980610668659210205 ;  /* 0x3e0f295516177423 */ /* 0x000fe40000000017 */
[----:B------:R-:W-:Y:S02]  /*0450*/  FFMA R21, R16, R21, 0.20012299716472625732 ;  /* 0x3e4ced0b10157423 */ /* 0x000fe40000000015 */
[----:B------:R-:W-:Y:S02]  /*0460*/  FFMA R23, R22, R23, -0.16684235632419586182 ;  /* 0xbe2ad8b916177423 */ /* 0x000fe40000000017 */
[----:B------:R-:W-:Y:S02]  /*0470*/  FFMA R21, R16, R21, -0.24999669194221496582 ;  /* 0xbe7fff2210157423 */ /* 0x000fe40000000015 */
[----:B------:R-:W-:Y:S01]  /*0480*/  FFMA R29, R22, R23, 0.20012299716472625732 ;  /* 0x3e4ced0b161d7423 */ /* 0x000fe20000000017 */
[----:B------:R-:W-:Y:S01]  /*0490*/  I2FP.F32.U32 R23, R24 ;  /* 0x0000001800177245 */ /* 0x000fe20000201000 */
[----:B------:R-:W-:-:S02]  /*04a0*/  FFMA R21, R16, R21, 0.33333182334899902344 ;  /* 0x3eaaaa7810157423 */ /* 0x000fc40000000015 */
[----:B------:R-:W-:Y:S01]  /*04b0*/  FFMA R29, R22, R29, -0.24999669194221496582 ;  /* 0xbe7fff22161d7423 */ /* 0x000fe2000000001d */
[C---:B------:R-:W-:Y:S01]  /*04c0*/  ISETP.GT.U32.AND P3, PT, R23.reuse, 0x7f7fffff, PT ;  /* 0x7f7fffff1700780c */ /* 0x040fe20003f64070 */
[----:B------:R-:W-:Y:S02]  /*04d0*/  FFMA R21, R16, R21, -0.5 ;  /* 0xbf00000010157423 */ /* 0x000fe40000000015 */
[----:B------:R-:W-:Y:S02]  /*04e0*/  FFMA R29, R22, R29, 0.33333182334899902344 ;  /* 0x3eaaaa78161d7423 */ /* 0x000fe4000000001d */
[----:B------:R-:W-:Y:S02]  /*04f0*/  FMUL R21, R16, R21 ;  /* 0x0000001510157220 */ /* 0x000fe40000400000 */
[----:B------:R-:W-:Y:S02]  /*0500*/  FFMA R29, R22, R29, -0.5 ;  /* 0xbf000000161d7423 */ /* 0x000fe4000000001d */
[----:B------:R-:W-:Y:S01]  /*0510*/  FFMA R25, R16, R21, R16 ;  /* 0x0000001510197223 */ /* 0x000fe20000000010 */
[----:B------:R-:W-:Y:S01]  /*0520*/  IADD3 R16, PT, PT, R23, -0x3f2aaaab, RZ ;  /* 0xc0d5555517107810 */ /* 0x000fe20007ffe0ff */
[----:B------:R-:W-:-:S02]  /*0530*/  FMUL R29, R22, R29 ;  /* 0x0000001d161d7220 */ /* 0x000fc40000400000 */
[----:B------:R-:W-:Y:S01]  /*0540*/  FFMA R25, R0, 0.69314718246459960938, R25 ;  /* 0x3f31721800197823 */ /* 0x000fe20000000019 */
[----:B------:R-:W-:Y:S01]  /*0550*/  LOP3.LUT R16, R16, 0xff800000, RZ, 0xc0, !PT ;  /* 0xff80000010107812 */ /* 0x000fe200078ec0ff */
[----:B------:R-:W-:Y:S01]  /*0560*/  FFMA R22, R22, R29, R22 ;  /* 0x0000001d16167223 */ /* 0x000fe20000000016 */
[----:B------:R-:W-:Y:S02]  /*0570*/  I2FP.F32.S32 R0, R8 ;  /* 0x0000000800007245 */ /* 0x000fe40000201400 */
[----:B------:R-:W-:-:S03]  /*0580*/  IADD3 R24, PT, PT, R23, -R16, RZ ;  /* 0x8000001017187210 */ /* 0x000fc60007ffe0ff */
[----:B------:R-:W-:Y:S01]  /*0590*/  FFMA R29, R0, 1.1920928955078125e-07, RZ ;  /* 0x34000000001d7823 */ /* 0x000fe200000000ff */
[----:B------:R-:W-:Y:S01]  /*05a0*/  I2FP.F32.S32 R0, R16 ;  /* 0x0000001000007245 */ /* 0x000fe20000201400 */
[----:B------:R-:W-:Y:S02]  /*05b0*/  FADD R24, R24, -1 ;  /* 0xbf80000018187421 */ /* 0x000fe40000000000 */
[----:B------:R-:W-:Y:S01]  /*05c0*/  FFMA R8, R29, 0.69314718246459960938, R22 ;  /* 0x3f3172181d087823 */ /* 0x000fe20000000016 */
[----:B------:R-:W-:Y:S01]  /*05d0*/  MOV R22, 0x7f800000 ;  /* 0x7f80000000167802 */ /* 0x000fe20000000f00 */
[----:B------:R-:W-:-:S04]  /*05e0*/  FFMA R21, R24, -R17, 0.14084610342979431152 ;  /* 0x3e1039f618157423 */ /* 0x000fc80000000811 */
[C---:B------:R-:W-:Y:S01]  /*05f0*/  FFMA R21, R24.reuse, R21, -0.12148627638816833496 ;  /* 0xbdf8cdcc18157423 */ /* 0x040fe20000000015 */
[----:B------:R-:W-:Y:S01]  /*0600*/  @P2 FFMA R25, R27, R22, +INF ;  /* 0x7f8000001b192423 */ /* 0x000fe20000000016 */
[----:B------:R-:W-:Y:S02]  /*0610*/  ISETP.GT.U32.AND P2, PT, R9, 0x7f7fffff, PT ;  /* 0x7f7fffff0900780c */ /* 0x000fe40003f44070 */
[----:B------:R-:W-:-:S04]  /*0620*/  FFMA R21, R24, R21, 0.13980610668659210205 ;  /* 0x3e0f295518157423 */ /* 0x000fc80000000015 */
[----:B------:R-:W-:-:S04]  /*0630*/  FFMA R21, R24, R21, -0.16684235632419586182 ;  /* 0xbe2ad8b918157423 */ /* 0x000fc80000000015 */
[----:B------:R-:W-:-:S03]  /*0640*/  FFMA R21, R24, R21, 0.20012299716472625732 ;  /* 0x3e4ced0b18157423 */ /* 0x000fc60000000015 */
[----:B------:R-:W-:Y:S01]  /*0650*/  @P2 FFMA R8, R9, R22, +INF ;  /* 0x7f80000009082423 */ /* 0x000fe20000000016 */
[----:B------:R-:W-:-:S04]  /*0660*/  FFMA R21, R24, R21, -0.24999669194221496582 ;  /* 0xbe7fff2218157423 */ /* 0x000fc80000000015 */
[C---:B------:R-:W-:Y:S01]  /*0670*/  FFMA R21, R24.reuse, R21, 0.33333182334899902344 ;  /* 0x3eaaaa7818157423 */ /* 0x040fe20000000015 */
[----:B------:R-:W-:Y:S03]  /*0680*/  F2F.F64.F32 R8, R8 ;  /* 0x0000000800087310 */ /* 0x000fe60000201800 */
[----:B------:R-:W-:-:S04]  /*0690*/  FFMA R21, R24, R21, -0.5 ;  /* 0xbf00000018157423 */ /* 0x000fc80000000015 */
[----:B------:R-:W-:-:S04]  /*06a0*/  FMUL R21, R24, R21 ;  /* 0x0000001518157220 */ /* 0x000fc80000400000 */
[----:B------:R-:W-:Y:S01]  /*06b0*/  FFMA R24, R24, R21, R24 ;  /* 0x0000001518187223 */ /* 0x000fe20000000018 */
[----:B------:R-:W-:-:S04]  /*06c0*/  I2FP.F32.U32 R21, R18 ;  /* 0x0000001200157245 */ /* 0x000fc80000201000 */
[C---:B------:R-:W-:Y:S02]  /*06d0*/  IADD3 R26, PT, PT, R21.reuse, -0x3f2aaaab, RZ ;  /* 0xc0d55555151a7810 */ /* 0x040fe40007ffe0ff */
[----:B------:R-:W-:Y:S02]  /*06e0*/  ISETP.GT.U32.AND P2, PT, R21, 0x7f7fffff, PT ;  /* 0x7f7fffff1500780c */ /* 0x000fe40003f44070 */
[----:B------:R-:W-:-:S04]  /*06f0*/  LOP3.LUT R26, R26, 0xff800000, RZ, 0xc0, !PT ;  /* 0xff8000001a1a7812 */ /* 0x000fc800078ec0ff */
[----:B------:R-:W-:-:S05]  /*0700*/  IADD3 R28, PT, PT, R21, -R26, RZ ;  /* 0x8000001a151c7210 */ /* 0x000fca0007ffe0ff */
[----:B------:R-:W-:-:S04]  /*0710*/  FADD R28, R28, -1 ;  /* 0xbf8000001c1c7421 */ /* 0x000fc80000000000 */
[----:B------:R-:W-:-:S04]  /*0720*/  FFMA R17, R28, -R17, 0.14084610342979431152 ;  /* 0x3e1039f61c117423 */ /* 0x000fc80000000811 */
[----:B------:R-:W-:-:S04]  /*0730*/  FFMA R17, R28, R17, -0.12148627638816833496 ;  /* 0xbdf8cdcc1c117423 */ /* 0x000fc80000000011 */
[----:B------:R-:W-:-:S04]  /*0740*/  FFMA R17, R28, R17, 0.13980610668659210205 ;  /* 0x3e0f29551c117423 */ /* 0x000fc80000000011 */
[----:B------:R-:W-:-:S04]  /*0750*/  FFMA R17, R28, R17, -0.16684235632419586182 ;  /* 0xbe2ad8b91c117423 */ /* 0x000fc80000000011 */
[----:B------:R-:W-:-:S04]  /*0760*/  FFMA R17, R28, R17, 0.20012299716472625732 ;  /* 0x3e4ced0b1c117423 */ /* 0x000fc80000000011 */
[----:B------:R-:W-:-:S04]  /*0770*/  FFMA R17, R28, R17, -0.24999669194221496582 ;  /* 0xbe7fff221c117423 */ /* 0x000fc80000000011 */
[----:B------:R-:W-:-:S04]  /*0780*/  FFMA R17, R28, R17, 0.33333182334899902344 ;  /* 0x3eaaaa781c117423 */ /* 0x000fc80000000011 */
[----:B------:R-:W-:Y:S01]  /*0790*/  FFMA R27, R28, R17, -0.5 ;  /* 0xbf0000001c1b7423 */ /* 0x000fe20000000011 */
[----:B------:R-:W-:Y:S01]  /*07a0*/  FFMA R17, R0, 1.1920928955078125e-07, RZ ;  /* 0x3400000000117823 */ /* 0x000fe200000000ff */
[----:B------:R-:W-:Y:S02]  /*07b0*/  I2FP.F32.S32 R0, R26 ;  /* 0x0000001a00007245 */ /* 0x000fe40000201400 */
[C---:B------:R-:W-:Y:S01]  /*07c0*/  FMUL R27, R28.reuse, R27 ;  /* 0x0000001b1c1b7220 */ /* 0x040fe20000400000 */
[----:B------:R-:W-:Y:S01]  /*07d0*/  FFMA R24, R17, 0.69314718246459960938, R24 ;  /* 0x3f31721811187823 */ /* 0x000fe20000000018 */
[----:B------:R-:W-:Y:S01]  /*07e0*/  @P3 FFMA R24, R23, R22, +INF ;  /* 0x7f80000017183423 */ /* 0x000fe20000000016 */
[----:B------:R-:W1:Y:S01]  /*07f0*/  F2F.F64.F32 R16, R25 ;  /* 0x0000001900107310 */ /* 0x000e620000201800 */
[----:B------:R-:W-:Y:S01]  /*0800*/  FFMA R27, R28, R27, R28 ;  /* 0x0000001b1c1b7223 */ /* 0x000fe2000000001c */
[----:B------:R-:W-:-:S04]  /*0810*/  FFMA R0, R0, 1.1920928955078125e-07, RZ ;  /* 0x3400000000007823 */ /* 0x000fc800000000ff */
[----:B------:R-:W-:Y:S01]  /*0820*/  FFMA R0, R0, 0.69314718246459960938, R27 ;  /* 0x3f31721800007823 */ /* 0x000fe2000000001b */
[----:B------:R-:W-:Y:S01]  /*0830*/  @P2 FFMA R0, R21, R22, +INF ;  /* 0x7f80000015002423 */ /* 0x000fe20000000016 */
[----:B------:R-:W-:Y:S01]  /*0840*/  ISETP.NE.AND P2, PT, R18, R19, PT ;  /* 0x000000131200720c */ /* 0x000fe20003f45270 */
[----:B-1----:R-:W-:Y:S01]  /*0850*/  DADD R16, R16, R6 ;  /* 0x0000000010107229 */ /* 0x002fe20000000006 */
[----:B------:R-:W1:Y:S07]  /*0860*/  F2F.F64.F32 R6, R24 ;  /* 0x0000001800067310 */ /* 0x000e6e0000201800 */
[----:B------:R-:W-:-:S02]  /*0870*/  DADD R22, R16, R8 ;  /* 0x0000000010167229 */ /* 0x000fc40000000008 */
[----:B------:R-:W2:Y:S06]  /*0880*/  F2F.F64.F32 R16, R0 ;  /* 0x0000000000107310 */ /* 0x000eac0000201800 */
[----:B-1----:R-:W-:-:S08]  /*0890*/  DADD R6, R22, R6 ;  /* 0x0000000016067229 */ /* 0x002fd00000000006 */
[----:B--2---:R-:W-:Y:S01]  /*08a0*/  DADD R6, R6, R16 ;  /* 0x0000000006067229 */ /* 0x004fe20000000010 */
[----:B------:R-:W-:Y:S10]  /*08b0*/  @P2 BRA `(.L_x_6) ;  /* 0xfffffff800802947 */ /* 0x000ff4000383ffff */
[----:B------:R-:W-:Y:S05]  /*08c0*/  BSYNC.RECONVERGENT B2 ;  /* 0x0000000000027941 */ /* 0x000fea0003800200 */
.L_x_5:
[----:B------:R-:W-:-:S07]  /*08d0*/  IADD3 R18, PT, PT, R18, 0x1, RZ ;  /* 0x0000000112127810 */ /* 0x000fce0007ffe0ff */
.L_x_4:
[----:B------:R-:W-:Y:S05]  /*08e0*/  BSYNC.RECONVERGENT B1 ;  /* 0x0000000000017941 */ /* 0x000fea0003800200 */
.L_x_3:
[----:B------:R-:W-:-:S13]  /*08f0*/  ISETP.NE.AND P2, PT, R20, RZ, PT ;  /* 0x000000ff1400720c */ /* 0x000fda0003f45270 */
[----:B------:R-:W-:Y:S05]  /*0900*/  @!P2 BRA `(.L_x_2) ;  /* 0x000000040028a947 */ /* 0x000fea0003800000 */
[----:B------:R-:W-:Y:S02]  /*0910*/  I2FP.F32.U32 R9, R18 ;  /* 0x0000001200097245 */ /* 0x000fe40000201000 */
[----:B------:R-:W-:Y:S02]  /*0920*/  MOV R8, 0x3e055027 ;  /* 0x3e05502700087802 */ /* 0x000fe40000000f00 */
[C---:B------:R-:W-:Y:S02]  /*0930*/  IADD3 R0, PT, PT, R9.reuse, -0x3f2aaaab, RZ ;  /* 0xc0d5555509007810 */ /* 0x040fe40007ffe0ff */
[----:B------:R-:W-:Y:S02]  /*0940*/  ISETP.GT.U32.AND P2, PT, R9, 0x7f7fffff, PT ;  /* 0x7f7fffff0900780c */ /* 0x000fe40003f44070 */
[----:B------:R-:W-:-:S04]  /*0950*/  LOP3.LUT R0, R0, 0xff800000, RZ, 0xc0, !PT ;  /* 0xff80000000007812 */ /* 0x000fc800078ec0ff */
[-C--:B------:R-:W-:Y:S02]  /*0960*/  IADD3 R16, PT, PT, R9, -R0.reuse, RZ ;  /* 0x8000000009107210 */ /* 0x080fe40007ffe0ff */
[----:B------:R-:W-:-:S03]  /*0970*/  I2FP.F32.S32 R0, R0 ;  /* 0x0000000000007245 */ /* 0x000fc60000201400 */
[----:B------:R-:W-:Y:S02]  /*0980*/  FADD R17, R16, -1 ;  /* 0xbf80000010117421 */ /* 0x000fe40000000000 */
[----:B------:R-:W-:Y:S02]  /*0990*/  FFMA R0, R0, 1.1920928955078125e-07, RZ ;  /* 0x3400000000007823 */ /* 0x000fe400000000ff */
[----:B------:R-:W-:-:S04]  /*09a0*/  FFMA R16, R17, -R8, 0.14084610342979431152 ;  /* 0x3e1039f611107423 */ /* 0x000fc80000000808 */
[----:B------:R-:W-:-:S04]  /*09b0*/  FFMA R16, R17, R16, -0.12148627638816833496 ;  /* 0xbdf8cdcc11107423 */ /* 0x000fc80000000010 */
[----:B------:R-:W-:-:S04]  /*09c0*/  FFMA R16, R17, R16, 0.13980610668659210205 ;  /* 0x3e0f295511107423 */ /* 0x000fc80000000010 */
[----:B------:R-:W-:-:S04]  /*09d0*/  FFMA R16, R17, R16, -0.16684235632419586182 ;  /* 0xbe2ad8b911107423 */ /* 0x000fc80000000010 */
[----:B------:R-:W-:-:S04]  /*09e0*/  FFMA R16, R17, R16, 0.20012299716472625732 ;  /* 0x3e4ced0b11107423 */ /* 0x000fc80000000010 */
[----:B------:R-:W-:-:S04]  /*09f0*/  FFMA R16, R17, R16, -0.24999669194221496582 ;  /* 0xbe7fff2211107423 */ /* 0x000fc80000000010 */
[----:B------:R-:W-:-:S04]  /*0a00*/  FFMA R16, R17, R16, 0.33333182334899902344 ;  /* 0x3eaaaa7811107423 */ /* 0x000fc80000000010 */
[----:B------:R-:W-:-:S04]  /*0a10*/  FFMA R16, R17, R16, -0.5 ;  /* 0xbf00000011107423 */ /* 0x000fc80000000010 */
[----:B------:R-:W-:-:S04]  /*0a20*/  FMUL R16, R17, R16 ;  /* 0x0000001011107220 */ /* 0x000fc80000400000 */
[----:B------:R-:W-:Y:S01]  /*0a30*/  FFMA R17, R17, R16, R17 ;  /* 0x0000001011117223 */ /* 0x000fe20000000011 */
[----:B------:R-:W-:-:S03]  /*0a40*/  MOV R16, 0x7f800000 ;  /* 0x7f80000000107802 */ /* 0x000fc60000000f00 */
[----:B------:R-:W-:Y:S02]  /*0a50*/  FFMA R22, R0, 0.69314718246459960938, R17 ;  /* 0x3f31721800167823 */ /* 0x000fe40000000011 */
[----:B------:R-:W-:Y:S01]  /*0a60*/  @P2 FFMA R22, R9, R16, +INF ;  /* 0x7f80000009162423 */ /* 0x000fe20000000010 */
[----:B------:R-:W-:-:S05]  /*0a70*/  ISETP.NE.AND P2, PT, R20, 0x1, PT ;  /* 0x000000011400780c */ /* 0x000fca0003f45270 */
[----:B------:R-:W1:Y:S02]  /*0a80*/  F2F.F64.F32 R22, R22 ;  /* 0x0000001600167310 */ /* 0x000e640000201800 */
[----:B-1----:R-:W-:-:S06]  /*0a90*/  DADD R6, R6, R22 ;  /* 0x0000000006067229 */ /* 0x002fcc0000000016 */
[----:B------:R-:W-:Y:S05]  /*0aa0*/  @!P2 BRA `(.L_x_2) ;  /* 0x0000000000c0a947 */ /* 0x000fea0003800000 */
[----:B------:R-:W-:-:S04]  /*0ab0*/  IADD3 R9, PT, PT, R18, 0x1, RZ ;  /* 0x0000000112097810 */ /* 0x000fc80007ffe0ff */
[----:B------:R-:W-:-:S04]  /*0ac0*/  I2FP.F32.U32 R9, R9 ;  /* 0x0000000900097245 */ /* 0x000fc80000201000 */
        /* <DEDUP_REMOVED lines=16> */
[----:B------:R-:W-:-:S04]  /*0bd0*/  FFMA R17, R17, R22, R17 ;  /* 0x0000001611117223 */ /* 0x000fc80000000011 */
[----:B------:R-:W-:Y:S01]  /*0be0*/  FFMA R22, R0, 0.69314718246459960938, R17 ;  /* 0x3f31721800167823 */ /* 0x000fe20000000011 */
        /* <DEDUP_REMOVED lines=25> */
[----:B------:R-:W-:-:S06]  /*0d80*/  @P2 FFMA R8, R9, R16, +INF ;  /* 0x7f80000009082423 */ /* 0x000fcc0000000010 */
[----:B------:R-:W1:Y:S02]  /*0d90*/  F2F.F64.F32 R8, R8 ;  /* 0x0000000800087310 */ /* 0x000e640000201800 */
[----:B-1----:R-:W-:-:S11]  /*0da0*/  DADD R6, R6, R8 ;  /* 0x0000000006067229 */ /* 0x002fd60000000008 */
.L_x_2:
[----:B------:R-:W-:Y:S05]  /*0db0*/  BSYNC.RECONVERGENT B0 ;  /* 0x0000000000007941 */ /* 0x000fea0003800200 */
.L_x_1:
[----:B------:R-:W-:Y:S01]  /*0dc0*/  ISETP.GE.AND P2, PT, R15, 0x1, PT ;  /* 0x000000010f00780c */ /* 0x000fe20003f46270 */
[----:B------:R-:W-:Y:S01]  /*0dd0*/  BSSY.RECONVERGENT B0, `(.L_x_7) ;  /* 0x00000b9000007945 */ /* 0x000fe20003800200 */
[----:B------:R-:W-:-:S11]  /*0de0*/  CS2R R8, SRZ ;  /* 0x0000000000087805 */ /* 0x000fd6000001ff00 */
[----:B------:R-:W-:Y:S05]  /*0df0*/  @!P2 BRA `(.L_x_8) ;  /* 0x0000000800d8a947 */ /* 0x000fea0003800000 */
[C---:B------:R-:W-:Y:S01]  /*0e00*/  ISETP.GE.U32.AND P3, PT, R15.reuse, 0x4, PT ;  /* 0x000000040f00780c */ /* 0x040fe20003f66070 */
[----:B------:R-:W-:Y:S01]  /*0e10*/  BSSY.RECONVERGENT B1, `(.L_x_9) ;  /* 0x0000069000017945 */ /* 0x000fe20003800200 */
[----:B------:R-:W-:Y:S02]  /*0e20*/  LOP3.LUT R19, R15, 0x3, RZ, 0xc0, !PT ;  /* 0x000000030f137812 */ /* 0x000fe400078ec0ff */
[----:B------:R-:W-:Y:S02]  /*0e30*/  CS2R R8, SRZ ;  /* 0x0000000000087805 */ /* 0x000fe4000001ff00 */
[----:B------:R-:W-:Y:S02]  /*0e40*/  MOV R18, 0x1 ;  /* 0x0000000100127802 */ /* 0x000fe40000000f00 */
[----:B------:R-:W-:-:S05]  /*0e50*/  ISETP.NE.AND P2, PT, R19, RZ, PT ;  /* 0x000000ff1300720c */ /* 0x000fca0003f45270 */
[----:B------:R-:W-:Y:S08]  /*0e60*/  @!P3 BRA `(.L_x_10) ;  /* 0x00000004008cb947 */ /* 0x000ff00003800000 */
[----:B------:R-:W-:Y:S01]  /*0e70*/  HFMA2 R18, -RZ, RZ, 0, 5.9604644775390625e-08 ;  /* 0x00000001ff127431 */ /* 0x000fe200000001ff */
[----:B------:R-:W-:Y:S02]  /*0e80*/  LOP3.LUT R15, R15, 0x7ffffffc, RZ, 0xc0, !PT ;  /* 0x7ffffffc0f0f7812 */ /* 0x000fe400078ec0ff */
[----:B------:R-:W-:-:S07]  /*0e90*/  CS2R R8, SRZ ;  /* 0x0000000000087805 */ /* 0x000fce000001ff00 */
.L_x_11:
[----:B------:R-:W-:Y:S02]  /*0ea0*/  I2FP.F32.U32 R17, R18 ;  /* 0x0000001200117245 */ /* 0x000fe40000201000 */
[----:B------:R-:W-:Y:S02]  /*0eb0*/  MOV R20, 0x3e055027 ;  /* 0x3e05502700147802 */ /* 0x000fe40000000f00 */
[C---:B------:R-:W-:Y:S02]  /*0ec0*/  IADD3 R0, PT, PT, R17.reuse, -0x3f2aaaab, RZ ;  /* 0xc0d5555511007810 */ /* 0x040fe40007ffe0ff */
[----:B------:R-:W-:Y:S02]  /*0ed0*/  ISETP.GT.U32.AND P3, PT, R17, 0x7f7fffff, PT ;  /* 0x7f7fffff1100780c */ /* 0x000fe40003f64070 */
[----:B------:R-:W-:Y:S02]  /*0ee0*/  LOP3.LUT R0, R0, 0xff800000, RZ, 0xc0, !PT ;  /* 0xff80000000007812 */ /* 0x000fe400078ec0ff */
[----:B------:R-:W-:-:S02]  /*0ef0*/  IADD3 R25, PT, PT, R18, 0x1, RZ ;  /* 0x0000000112197810 */ /* 0x000fc40007ffe0ff */
[-C--:B------:R-:W-:Y:S02]  /*0f00*/  IADD3 R21, PT, PT, R17, -R0.reuse, RZ ;  /* 0x8000000011157210 */ /* 0x080fe40007ffe0ff */
[----:B------:R-:W-:Y:S02]  /*0f10*/  I2FP.F32.S32 R0, R0 ;  /* 0x0000000000007245 */ /* 0x000fe40000201400 */
[----:B------:R-:W-:Y:S01]  /*0f20*/  I2FP.F32.U32 R25, R25 ;  /* 0x0000001900197245 */ /* 0x000fe20000201000 */
[----:B------:R-:W-:Y:S01]  /*0f30*/  FADD R21, R21, -1 ;  /* 0xbf80000015157421 */ /* 0x000fe20000000000 */
[----:B------:R-:W-:Y:S01]  /*0f40*/  MOV R22, 0x7f800000 ;  /* 0x7f80000000167802 */ /* 0x000fe20000000f00 */
        /* <DEDUP_REMOVED lines=12> */
[----:B------:R-:W-:Y:S01]  /*1010*/  IADD3 R0, PT, PT, R25, -0x3f2aaaab, RZ ;  /* 0xc0d5555519007810 */ /* 0x000fe20007ffe0ff */
[----:B------:R-:W-:Y:S01]  /*1020*/  @P3 FFMA R16, R17, R22, +INF ;  /* 0x7f80000011103423 */ /* 0x000fe20000000016 */
[----:B------:R-:W-:Y:S02]  /*1030*/  IADD3 R21, PT, PT, R18, 0x2, RZ ;  /* 0x0000000212157810 */ /* 0x000fe40007ffe0ff */
[----:B------:R-:W-:Y:S02]  /*1040*/  LOP3.LUT R0, R0, 0xff800000, RZ, 0xc0, !PT ;  /* 0xff80000000007812 */ /* 0x000fe400078ec0ff */
[----:B------:R-:W-:Y:S01]  /*1050*/  I2FP.F32.U32 R21, R21 ;  /* 0x0000001500157245 */ /* 0x000fe20000201000 */
[----:B------:R-:W1:Y:S01]  /*1060*/  F2F.F64.F32 R16, R16 ;  /* 0x0000001000107310 */ /* 0x000e620000201800 */
[----:B------:R-:W-:Y:S02]  /*1070*/  IADD3 R23, PT, PT, R25, -R0, RZ ;  /* 0x8000000019177210 */ /* 0x000fe40007ffe0ff */
[----:B------:R-:W-:-:S02]  /*1080*/  IADD3 R26, PT, PT, R21, -0x3f2aaaab, RZ ;  /* 0xc0d55555151a7810 */ /* 0x000fc40007ffe0ff */
[----:B------:R-:W-:Y:S01]  /*1090*/  I2FP.F32.S32 R0, R0 ;  /* 0x0000000000007245 */ /* 0x000fe20000201400 */
[----:B------:R-:W-:Y:S01]  /*10a0*/  FADD R23, R23, -1 ;  /* 0xbf80000017177421 */ /* 0x000fe20000000000 */
[----:B------:R-:W-:Y:S02]  /*10b0*/  LOP3.LUT R26, R26, 0xff800000, RZ, 0xc0, !PT ;  /* 0xff8000001a1a7812 */ /* 0x000fe400078ec0ff */
[----:B------:R-:W-:Y:S01]  /*10c0*/  ISETP.GT.U32.AND P3, PT, R25, 0x7f7fffff, PT ;  /* 0x7f7fffff1900780c */ /* 0x000fe20003f64070 */
[----:B------:R-:W-:Y:S01]  /*10d0*/  FFMA R24, R23, -R20, 0.14084610342979431152 ;  /* 0x3e1039f617187423 */ /* 0x000fe20000000814 */
[----:B------:R-:W-:-:S03]  /*10e0*/  FFMA R0, R0, 1.1920928955078125e-07, RZ ;  /* 0x3400000000007823 */ /* 0x000fc600000000ff */
[----:B------:R-:W-:Y:S01]  /*10f0*/  FFMA R24, R23, R24, -0.12148627638816833496 ;  /* 0xbdf8cdcc17187423 */ /* 0x000fe20000000018 */
[----:B-1----:R-:W-:Y:S01]  /*1100*/  DADD R8, R16, R8 ;  /* 0x0000000010087229 */ /* 0x002fe20000000008 */
[----:B------:R-:W-:Y:S02]  /*1110*/  IADD3 R17, PT, PT, R21, -R26, RZ ;  /* 0x8000001a15117210 */ /* 0x000fe40007ffe0ff */
[----:B------:R-:W-:-:S03]  /*1120*/  FFMA R24, R23, R24, 0.13980610668659210205 ;  /* 0x3e0f295517187423 */ /* 0x000fc60000000018 */
[----:B------:R-:W-:Y:S01]  /*1130*/  FADD R17, R17, -1 ;  /* 0xbf80000011117421 */ /* 0x000fe20000000000 */
[----:B------:R-:W-:-:S03]  /*1140*/  FFMA R24, R23, R24, -0.16684235632419586182 ;  /* 0xbe2ad8b917187423 */ /* 0x000fc60000000018 */
[----:B------:R-:W-:Y:S01]  /*1150*/  FFMA R16, R17, -R20, 0.14084610342979431152 ;  /* 0x3e1039f611107423 */ /* 0x000fe20000000814 */
[----:B------:R-:W-:-:S03]  /*1160*/  FFMA R24, R23, R24, 0.20012299716472625732 ;  /* 0x3e4ced0b17187423 */ /* 0x000fc60000000018 */
[----:B------:R-:W-:Y:S01]  /*1170*/  FFMA R16, R17, R16, -0.12148627638816833496 ;  /* 0xbdf8cdcc11107423 */ /* 0x000fe20000000010 */
[----:B------:R-:W-:-:S03]  /*1180*/  FFMA R24, R23, R24, -0.24999669194221496582 ;  /* 0xbe7fff2217187423 */ /* 0x000fc60000000018 */
[----:B------:R-:W-:Y:S01]  /*1190*/  FFMA R16, R17, R16, 0.13980610668659210205 ;  /* 0x3e0f295511107423 */ /* 0x000fe20000000010 */
[----:B------:R-:W-:-:S03]  /*11a0*/  FFMA R24, R23, R24, 0.33333182334899902344 ;  /* 0x3eaaaa7817187423 */ /* 0x000fc60000000018 */
[----:B------:R-:W-:Y:S01]  /*11b0*/  FFMA R16, R17, R16, -0.16684235632419586182 ;  /* 0xbe2ad8b911107423 */ /* 0x000fe20000000010 */
[----:B------:R-:W-:-:S03]  /*11c0*/  FFMA R24, R23, R24, -0.5 ;  /* 0xbf00000017187423 */ /* 0x000fc60000000018 */
[----:B------:R-:W-:Y:S01]  /*11d0*/  FFMA R16, R17, R16, 0.20012299716472625732 ;  /* 0x3e4ced0b11107423 */ /* 0x000fe20000000010 */
[----:B------:R-:W-:-:S03]  /*11e0*/  FMUL R24, R23, R24 ;  /* 0x0000001817187220 */ /* 0x000fc60000400000 */
[----:B------:R-:W-:Y:S01]  /*11f0*/  FFMA R16, R17, R16, -0.24999669194221496582 ;  /* 0xbe7fff2211107423 */ /* 0x000fe20000000010 */
[----:B------:R-:W-:Y:S01]  /*1200*/  FFMA R23, R23, R24, R23 ;  /* 0x0000001817177223 */ /* 0x000fe20000000017 */
[----:B------:R-:W-:Y:S02]  /*1210*/  IADD3 R24, PT, PT, R18, 0x3, RZ ;  /* 0x0000000312187810 */ /* 0x000fe40007ffe0ff */
[----:B------:R-:W-:Y:S01]  /*1220*/  FFMA R16, R17, R16, 0.33333182334899902344 ;  /* 0x3eaaaa7811107423 */ /* 0x000fe20000000010 */
[----:B------:R-:W-:Y:S01]  /*1230*/  FFMA R27, R0, 0.69314718246459960938, R23 ;  /* 0x3f317218001b7823 */ /* 0x000fe20000000017 */
[----:B------:R-:W-:Y:S01]  /*1240*/  I2FP.F32.U32 R23, R24 ;  /* 0x0000001800177245 */ /* 0x000fe20000201000 */
[----:B------:R-:W-:Y:S01]  /*1250*/  @P3 FFMA R27, R25, R22, +INF ;  /* 0x7f800000191b3423 */ /* 0x000fe20000000016 */
[----:B------:R-:W-:Y:S01]  /*1260*/  FFMA R16, R17, R16, -0.5 ;  /* 0xbf00000011107423 */ /* 0x000fe20000000010 */
[----:B------:R-:W-:Y:S02]  /*1270*/  ISETP.GT.U32.AND P3, PT, R21, 0x7f7fffff, PT ;  /* 0x7f7fffff1500780c */ /* 0x000fe40003f64070 */
[----:B------:R-:W-:Y:S01]  /*1280*/  IADD3 R28, PT, PT, R23, -0x3f2aaaab, RZ ;  /* 0xc0d55555171c7810 */ /* 0x000fe20007ffe0ff */
[----:B------:R-:W-:Y:S01]  /*1290*/  FMUL R16, R17, R16 ;  /* 0x0000001011107220 */ /* 0x000fe20000400000 */
[----:B------:R-:W-:-:S02]  /*12a0*/  I2FP.F32.S32 R0, R26 ;  /* 0x0000001a00007245 */ /* 0x000fc40000201400 */
[----:B------:R-:W-:Y:S01]  /*12b0*/  LOP3.LUT R28, R28, 0xff800000, RZ, 0xc0, !PT ;  /* 0xff8000001c1c7812 */ /* 0x000fe200078ec0ff */
[----:B------:R-:W-:Y:S01]  /*12c0*/  FFMA R16, R17, R16, R17 ;  /* 0x0000001011107223 */ /* 0x000fe20000000011 */
[C---:B------:R-:W-:Y:S01]  /*12d0*/  ISETP.GT.U32.AND P4, PT, R23.reuse, 0x7f7fffff, PT ;  /* 0x7f7fffff1700780c */ /* 0x040fe20003f84070 */
[----:B------:R-:W-:Y:S01]  /*12e0*/  FFMA R25, R0, 1.1920928955078125e-07, RZ ;  /* 0x3400000000197823 */ /* 0x000fe200000000ff */
[-C--:B------:R-:W-:Y:S02]  /*12f0*/  IADD3 R17, PT, PT, R23, -R28.reuse, RZ ;  /* 0x8000001c17117210 */ /* 0x080fe40007ffe0ff */
[----:B------:R-:W-:Y:S01]  /*1300*/  I2FP.F32.S32 R0, R28 ;  /* 0x0000001c00007245 */ /* 0x000fe20000201400 */
[----:B------:R-:W-:Y:S01]  /*1310*/  FFMA R25, R25, 0.69314718246459960938, R16 ;  /* 0x3f31721819197823 */ /* 0x000fe20000000010 */
[----:B------:R-:W-:Y:S01]  /*1320*/  @P3 FFMA R25, R21, R22, +INF ;  /* 0x7f80000015193423 */ /* 0x000fe20000000016 */
[----:B------:R-:W-:Y:S01]  /*1330*/  FADD R17, R17, -1 ;  /* 0xbf80000011117421 */ /* 0x000fe20000000000 */
[----:B------:R-:W-:Y:S01]  /*1340*/  ISETP.NE.AND P3, PT, R24, R15, PT ;  /* 0x0000000f1800720c */ /* 0x000fe20003f65270 */
[----:B------:R-:W-:Y:S01]  /*1350*/  FFMA R21, R0, 1.1920928955078125e-07, RZ ;  /* 0x3400000000157823 */ /* 0x000fe200000000ff */
[----:B------:R-:W-:Y:S01]  /*1360*/  IADD3 R18, PT, PT, R18, 0x4, RZ ;  /* 0x0000000412127810 */ /* 0x000fe20007ffe0ff */
        /* <DEDUP_REMOVED lines=9> */
[----:B------:R-:W-:Y:S02]  /*1400*/  FFMA R20, R17, R20, R17 ;  /* 0x0000001411147223 */ /* 0x000fe40000000011 */
[----:B------:R-:W1:Y:S02]  /*1410*/  F2F.F64.F32 R16, R27 ;  /* 0x0000001b00107310 */ /* 0x000e640000201800 */
[----:B------:R-:W-:Y:S01]  /*1420*/  FFMA R0, R21, 0.69314718246459960938, R20 ;  /* 0x3f31721815007823 */ /* 0x000fe20000000014 */
[----:B------:R-:W-:-:S05]  /*1430*/  @P4 FFMA R0, R23, R22, +INF ;  /* 0x7f80000017004423 */ /* 0x000fca0000000016 */
[----:B------:R-:W2:Y:S01]  /*1440*/  F2F.F64.F32 R20, R25 ;  /* 0x0000001900147310 */ /* 0x000ea20000201800 */
[----:B-1----:R-:W-:-:S07]  /*1450*/  DADD R8, R8, R16 ;  /* 0x0000000008087229 */ /* 0x002fce0000000010 */
[----:B------:R-:W1:Y:S01]  /*1460*/  F2F.F64.F32 R16, R0 ;  /* 0x0000000000107310 */ /* 0x000e620000201800 */
[----:B--2---:R-:W-:-:S08]  /*1470*/  DADD R8, R8, R20 ;  /* 0x0000000008087229 */ /* 0x004fd00000000014 */
[----:B-1----:R-:W-:Y:S01]  /*1480*/  DADD R8, R8, R16 ;  /* 0x0000000008087229 */ /* 0x002fe20000000010 */
[----:B------:R-:W-:Y:S10]  /*1490*/  @P3 BRA `(.L_x_11) ;  /* 0xfffffff800803947 */ /* 0x000ff4000383ffff */
.L_x_10:
[----:B------:R-:W-:Y:S05]  /*14a0*/  BSYNC.RECONVERGENT B1 ;  /* 0x0000000000017941 */ /* 0x000fea0003800200 */
.L_x_9:
[----:B------:R-:W-:Y:S05]  /*14b0*/  @!P2 BRA `(.L_x_8) ;  /* 0x000000040028a947 */ /* 0x000fea0003800000 */
[----:B------:R-:W-:Y:S02]  /*14c0*/  I2FP.F32.U32 R16, R18 ;  /* 0x0000001200107245 */ /* 0x000fe40000201000 */
[----:B------:R-:W-:Y:S02]  /*14d0*/  MOV R15, 0x3e055027 ;  /* 0x3e055027000f7802 */ /* 0x000fe40000000f00 */
[C---:B------:R-:W-:Y:S02]  /*14e0*/  IADD3 R0, PT, PT, R16.reuse, -0x3f2aaaab, RZ ;  /* 0xc0d5555510007810 */ /* 0x040fe40007ffe0ff */
[----:B------:R-:W-:Y:S02]  /*14f0*/  ISETP.GT.U32.AND P2, PT, R16, 0x7f7fffff, PT ;  /* 0x7f7fffff1000780c */ /* 0x000fe40003f44070 */
[----:B------:R-:W-:-:S04]  /*1500*/  LOP3.LUT R17, R0, 0xff800000, RZ, 0xc0, !PT ;  /* 0xff80000000117812 */ /* 0x000fc800078ec0ff */
[-C--:B------:R-:W-:Y:S02]  /*1510*/  IADD3 R20, PT, PT, R16, -R17.reuse, RZ ;  /* 0x8000001110147210 */ /* 0x080fe40007ffe0ff */
[----:B------:R-:W-:Y:S02]  /*1520*/  I2FP.F32.S32 R0, R17 ;  /* 0x0000001100007245 */ /* 0x000fe40000201400 */
[----:B------:R-:W-:Y:S01]  /*1530*/  MOV R17, 0x7f800000 ;  /* 0x7f80000000117802 */ /* 0x000fe20000000f00 */
        /* <DEDUP_REMOVED lines=48> */
[----:B------:R-:W-:-:S05]  /*1840*/  IADD3 R0, PT, PT, R16, -R19, RZ ;  /* 0x8000001310007210 */ /* 0x000fca0007ffe0ff */
[----:B------:R-:W-:Y:S01]  /*1850*/  FADD R18, R0, -1 ;  /* 0xbf80000000127421 */ /* 0x000fe20000000000 */
[----:B------:R-:W-:-:S03]  /*1860*/  I2FP.F32.S32 R0, R19 ;  /* 0x0000001300007245 */ /* 0x000fc60000201400 */
[----:B------:R-:W-:Y:S02]  /*1870*/  FFMA R15, R18, -R15, 0.14084610342979431152 ;  /* 0x3e1039f6120f7423 */ /* 0x000fe4000000080f */
[----:B------:R-:W-:Y:S02]  /*1880*/  FFMA R0, R0, 1.1920928955078125e-07, RZ ;  /* 0x3400000000007823 */ /* 0x000fe400000000ff */
        /* <DEDUP_REMOVED lines=10> */
[----:B------:R-:W-:-:S04]  /*1930*/  @P2 FFMA R0, R16, R17, +INF ;  /* 0x7f80000010002423 */ /* 0x000fc80000000011 */
[----:B------:R-:W1:Y:S02]  /*1940*/  F2F.F64.F32 R16, R0 ;  /* 0x0000000000107310 */ /* 0x000e640000201800 */
[----:B-1----:R-:W-:-:S11]  /*1950*/  DADD R8, R8, R16 ;  /* 0x0000000008087229 */ /* 0x002fd60000000010 */
.L_x_8:
[----:B------:R-:W-:Y:S05]  /*1960*/  BSYNC.RECONVERGENT B0 ;  /* 0x0000000000007941 */ /* 0x000fea0003800200 */
.L_x_7:
[----:B------:R-:W-:Y:S01]  /*1970*/  ISETP.GE.AND P2, PT, R14, 0x1, PT ;  /* 0x000000010e00780c */ /* 0x000fe20003f46270 */
[----:B------:R-:W-:-:S12]  /*1980*/  BSSY.RECONVERGENT B0, `(.L_x_12) ;  /* 0x00000b6000007945 */ /* 0x000fd80003800200 */
[----:B------:R-:W-:Y:S05]  /*1990*/  @!P2 BRA `(.L_x_13) ;  /* 0x0000000800d0a947 */ /* 0x000fea0003800000 */
[C---:B------:R-:W-:Y:S01]  /*19a0*/  ISETP.GE.U32.AND P3, PT, R14.reuse, 0x4, PT ;  /* 0x000000040e00780c */ /* 0x040fe20003f66070 */
[----:B------:R-:W-:Y:S01]  /*19b0*/  BSSY.RECONVERGENT B1, `(.L_x_14) ;  /* 0x0000067000017945 */ /* 0x000fe20003800200 */
[----:B------:R-:W-:Y:S02]  /*19c0*/  LOP3.LUT R17, R14, 0x3, RZ, 0xc0, !PT ;  /* 0x000000030e117812 */ /* 0x000fe400078ec0ff */
[----:B------:R-:W-:Y:S02]  /*19d0*/  MOV R16, 0x1 ;  /* 0x0000000100107802 */ /* 0x000fe40000000f00 */
[----:B------:R-:W-:-:S07]  /*19e0*/  ISETP.NE.AND P2, PT, R17, RZ, PT ;  /* 0x000000ff1100720c */ /* 0x000fce0003f45270 */
[----:B------:R-:W-:Y:S06]  /*19f0*/  @!P3 BRA `(.L_x_15) ;  /* 0x000000040088b947 */ /* 0x000fec0003800000 */
[----:B------:R-:W-:Y:S01]  /*1a00*/  HFMA2 R16, -RZ, RZ, 0, 5.9604644775390625e-08 ;  /* 0x00000001ff107431 */ /* 0x000fe200000001ff */
[----:B------:R-:W-:-:S07]  /*1a10*/  LOP3.LUT R20, R14, 0x7ffffffc, RZ, 0xc0, !PT ;  /* 0x7ffffffc0e147812 */ /* 0x000fce00078ec0ff */
.L_x_16:
[----:B------:R-:W-:Y:S02]  /*1a20*/  I2FP.F32.U32 R26, R16 ;  /* 0x00000010001a7245 */ /* 0x000fe40000201000 */
[----:B------:R-:W-:Y:S02]  /*1a30*/  MOV R19, 0x3e055027 ;  /* 0x3e05502700137802 */ /* 0x000fe40000000f00 */
[----:B------:R-:W-:Y:S02]  /*1a40*/  IADD3 R15, PT, PT, R26, -0x3f2aaaab, RZ ;  /* 0xc0d555551a0f7810 */ /* 0x000fe40007ffe0ff */
[----:B------:R-:W-:Y:S02]  /*1a50*/  IADD3 R18, PT, PT, R16, 0x1, RZ ;  /* 0x0000000110127810 */ /* 0x000fe40007ffe0ff */
[----:B------:R-:W-:Y:S02]  /*1a60*/  LOP3.LUT R15, R15, 0xff800000, RZ, 0xc0, !PT ;  /* 0xff8000000f0f7812 */ /* 0x000fe400078ec0ff */
[----:B------:R-:W-:-:S02]  /*1a70*/  I2FP.F32.U32 R18, R18 ;  /* 0x0000001200127245 */ /* 0x000fc40000201000 */
[----:B------:R-:W-:Y:S02]  /*1a80*/  IADD3 R22, PT, PT, R26, -R15, RZ ;  /* 0x8000000f1a167210 */ /* 0x000fe40007ffe0ff */
[----:B------:R-:W-:Y:S02]  /*1a90*/  IADD3 R14, PT, PT, R16, 0x2, RZ ;  /* 0x00000002100e7810 */ /* 0x000fe40007ffe0ff */
[----:B------:R-:W-:Y:S01]  /*1aa0*/  IADD3 R0, PT, PT, R18, -0x3f2aaaab, RZ ;  /* 0xc0d5555512007810 */ /* 0x000fe20007ffe0ff */
[----:B------:R-:W-:Y:S01]  /*1ab0*/  FADD R22, R22, -1 ;  /* 0xbf80000016167421 */ /* 0x000fe20000000000 */
[----:B------:R-:W-:Y:S02]  /*1ac0*/  I2FP.F32.U32 R14, R14 ;  /* 0x0000000e000e7245 */ /* 0x000fe40000201000 */
[----:B------:R-:W-:Y:S01]  /*1ad0*/  ISETP.GT.U32.AND P3, PT, R26, 0x7f7fffff, PT ;  /* 0x7f7fffff1a00780c */ /* 0x000fe20003f64070 */
[----:B------:R-:W-:Y:S01]  /*1ae0*/  FFMA R21, R22, -R19, 0.14084610342979431152 ;  /* 0x3e1039f616157423 */ /* 0x000fe20000000813 */
[----:B------:R-:W-:-:S03]  /*1af0*/  ISETP.GT.U32.AND P4, PT, R14, 0x7f7fffff, PT ;  /* 0x7f7fffff0e00780c */ /* 0x000fc60003f84070 */
[----:B------:R-:W-:-:S04]  /*1b00*/  FFMA R21, R22, R21, -0.12148627638816833496 ;  /* 0xbdf8cdcc16157423 */ /* 0x000fc80000000015 */
[----:B------:R-:W-:-:S04]  /*1b10*/  FFMA R21, R22, R21, 0.13980610668659210205 ;  /* 0x3e0f295516157423 */ /* 0x000fc80000000015 */
[----:B------:R-:W-:-:S04]  /*1b20*/  FFMA R21, R22, R21, -0.16684235632419586182 ;  /* 0xbe2ad8b916157423 */ /* 0x000fc80000000015 */
[----:B------:R-:W-:-:S04]  /*1b30*/  FFMA R21, R22, R21, 0.20012299716472625732 ;  /* 0x3e4ced0b16157423 */ /* 0x000fc80000000015 */
[----:B------:R-:W-:-:S04]  /*1b40*/  FFMA R21, R22, R21, -0.24999669194221496582 ;  /* 0xbe7fff2216157423 */ /* 0x000fc80000000015 */
[----:B------:R-:W-:-:S04]  /*1b50*/  FFMA R21, R22, R21, 0.33333182334899902344 ;  /* 0x3eaaaa7816157423 */ /* 0x000fc80000000015 */
[----:B------:R-:W-:Y:S01]  /*1b60*/  FFMA R23, R22, R21, -0.5 ;  /* 0xbf00000016177423 */ /* 0x000fe20000000015 */
[----:B------:R-:W-:Y:S02]  /*1b70*/  LOP3.LUT R21, R0, 0xff800000, RZ, 0xc0, !PT ;  /* 0xff80000000157812 */ /* 0x000fe400078ec0ff */
[----:B------:R-:W-:Y:S01]  /*1b80*/  I2FP.F32.S32 R0, R15 ;  /* 0x0000000f00007245 */ /* 0x000fe20000201400 */
[----:B------:R-:W-:Y:S01]  /*1b90*/  FMUL R23, R22, R23 ;  /* 0x0000001716177220 */ /* 0x000fe20000400000 */
[----:B------:R-:W-:Y:S02]  /*1ba0*/  IADD3 R15, PT, PT, R14, -0x3f2aaaab, RZ ;  /* 0xc0d555550e0f7810 */ /* 0x000fe40007ffe0ff */
[----:B------:R-:W-:Y:S01]  /*1bb0*/  IADD3 R24, PT, PT, R18, -R21, RZ ;  /* 0x8000001512187210 */ /* 0x000fe20007ffe0ff */
[----:B------:R-:W-:Y:S01]  /*1bc0*/  FFMA R22, R22, R23, R22 ;  /* 0x0000001716167223 */ /* 0x000fe20000000016 */
[----:B------:R-:W-:Y:S01]  /*1bd0*/  FFMA R27, R0, 1.1920928955078125e-07, RZ ;  /* 0x34000000001b7823 */ /* 0x000fe200000000ff */
[----:B------:R-:W-:-:S02]  /*1be0*/  LOP3.LUT R15, R15, 0xff800000, RZ, 0xc0, !PT ;  /* 0xff8000000f0f7812 */ /* 0x000fc400078ec0ff */
[----:B------:R-:W-:Y:S01]  /*1bf0*/  FADD R0, R24, -1 ;  /* 0xbf80000018007421 */ /* 0x000fe20000000000 */
[----:B------:R-:W-:Y:S01]  /*1c00*/  FFMA R27, R27, 0.69314718246459960938, R22 ;  /* 0x3f3172181b1b7823 */ /* 0x000fe20000000016 */
[----:B------:R-:W-:Y:S02]  /*1c10*/  IADD3 R22, PT, PT, R14, -R15, RZ ;  /* 0x8000000f0e167210 */ /* 0x000fe40007ffe0ff */
[----:B------:R-:W-:-:S03]  /*1c20*/  FFMA R23, R0, -R19, 0.14084610342979431152 ;  /* 0x3e1039f600177423 */ /* 0x000fc60000000813 */
[----:B------:R-:W-:Y:S01]  /*1c30*/  FADD R22, R22, -1 ;  /* 0xbf80000016167421 */ /* 0x000fe20000000000 */
[----:B------:R-:W-:-:S03]  /*1c40*/  FFMA R23, R0, R23, -0.12148627638816833496 ;  /* 0xbdf8cdcc00177423 */ /* 0x000fc60000000017 */
[----:B------:R-:W-:Y:S01]  /*1c50*/  FFMA R25, R22, -R19, 0.14084610342979431152 ;  /* 0x3e1039f616197423 */ /* 0x000fe20000000813 */
[----:B------:R-:W-:-:S03]  /*1c60*/  FFMA R23, R0, R23, 0.13980610668659210205 ;  /* 0x3e0f295500177423 */ /* 0x000fc60000000017 */
[----:B------:R-:W-:Y:S01]  /*1c70*/  FFMA R25, R22, R25, -0.12148627638816833496 ;  /* 0xbdf8cdcc16197423 */ /* 0x000fe20000000019 */
[----:B------:R-:W-:-:S03]  /*1c80*/  FFMA R23, R0, R23, -0.16684235632419586182 ;  /* 0xbe2ad8b900177423 */ /* 0x000fc60000000017 */
[----:B------:R-:W-:Y:S01]  /*1c90*/  FFMA R25, R22, R25, 0.13980610668659210205 ;  /* 0x3e0f295516197423 */ /* 0x000fe20000000019 */
[----:B------:R-:W-:-:S03]  /*1ca0*/  FFMA R23, R0, R23, 0.20012299716472625732 ;  /* 0x3e4ced0b00177423 */ /* 0x000fc60000000017 */
[----:B------:R-:W-:Y:S01]  /*1cb0*/  FFMA R25, R22, R25, -0.16684235632419586182 ;  /* 0xbe2ad8b916197423 */ /* 0x000fe20000000019 */
[----:B------:R-:W-:-:S03]  /*1cc0*/  FFMA R23, R0, R23, -0.24999669194221496582 ;  /* 0xbe7fff2200177423 */ /* 0x000fc60000000017 */
[----:B------:R-:W-:Y:S01]  /*1cd0*/  FFMA R25, R22, R25, 0.20012299716472625732 ;  /* 0x3e4ced0b16197423 */ /* 0x000fe20000000019 */
[----:B------:R-:W-:-:S03]  /*1ce0*/  FFMA R23, R0, R23, 0.33333182334899902344 ;  /* 0x3eaaaa7800177423 */ /* 0x000fc60000000017 */
[----:B------:R-:W-:Y:S01]  /*1cf0*/  FFMA R25, R22, R25, -0.24999669194221496582 ;  /* 0xbe7fff2216197423 */ /* 0x000fe20000000019 */
[----:B------:R-:W-:-:S03]  /*1d00*/  FFMA R23, R0, R23, -0.5 ;  /* 0xbf00000000177423 */ /* 0x000fc60000000017 */
[----:B------:R-:W-:Y:S01]  /*1d10*/  FFMA R25, R22, R25, 0.33333182334899902344 ;  /* 0x3eaaaa7816197423 */ /* 0x000fe20000000019 */
[----:B------:R-:W-:-:S03]  /*1d20*/  FMUL R23, R0, R23 ;  /* 0x0000001700177220 */ /* 0x000fc60000400000 */
[----:B------:R-:W-:Y:S01]  /*1d30*/  FFMA R25, R22, R25, -0.5 ;  /* 0xbf00000016197423 */ /* 0x000fe20000000019 */
[----:B------:R-:W-:Y:S01]  /*1d40*/  FFMA R23, R0, R23, R0 ;  /* 0x0000001700177223 */ /* 0x000fe20000000000 */
[----:B------:R-:W-:Y:S02]  /*1d50*/  I2FP.F32.S32 R0, R21 ;  /* 0x0000001500007245 */ /* 0x000fe40000201400 */
[----:B------:R-:W-:Y:S01]  /*1d60*/  FMUL R25, R22, R25 ;  /* 0x0000001916197220 */ /* 0x000fe20000400000 */
[----:B------:R-:W-:Y:S02]  /*1d70*/  IADD3 R21, PT, PT, R16, 0x3, RZ ;  /* 0x0000000310157810 */ /* 0x000fe40007ffe0ff */
[----:B------:R-:W-:Y:S01]  /*1d80*/  FFMA R24, R0, 1.1920928955078125e-07, RZ ;  /* 0x3400000000187823 */ /* 0x000fe200000000ff */
[----:B------:R-:W-:Y:S01]  /*1d90*/  FFMA R25, R22, R25, R22 ;  /* 0x0000001916197223 */ /* 0x000fe20000000016 */
[----:B------:R-:W-:Y:S02]  /*1da0*/  I2FP.F32.U32 R22, R21 ;  /* 0x0000001500167245 */ /* 0x000fe40000201000 */
[----:B------:R-:W-:Y:S01]  /*1db0*/  I2FP.F32.S32 R0, R15 ;  /* 0x0000000f00007245 */ /* 0x000fe20000201400 */
[----:B------:R-:W-:Y:S01]  /*1dc0*/  FFMA R15, R24, 0.69314718246459960938, R23 ;  /* 0x3f317218180f7823 */ /* 0x000fe20000000017 */
[----:B------:R-:W-:-:S02]  /*1dd0*/  IADD3 R29, PT, PT, R22, -0x3f2aaaab, RZ ;  /* 0xc0d55555161d7810 */ /* 0x000fc40007ffe0ff */
[----:B------:R-:W-:Y:S01]  /*1de0*/  MOV R23, 0x7f800000 ;  /* 0x7f80000000177802 */ /* 0x000fe20000000f00 */
[----:B------:R-:W-:Y:S01]  /*1df0*/  FFMA R0, R0, 1.1920928955078125e-07, RZ ;  /* 0x3400000000007823 */ /* 0x000fe200000000ff */
[----:B------:R-:W-:Y:S02]  /*1e00*/  LOP3.LUT R29, R29, 0xff800000, RZ, 0xc0, !PT ;  /* 0xff8000001d1d7812 */ /* 0x000fe400078ec0ff */
[----:B------:R-:W-:Y:S01]  /*1e10*/  IADD3 R16, PT, PT, R16, 0x4, RZ ;  /* 0x0000000410107810 */ /* 0x000fe20007ffe0ff */
[----:B------:R-:W-:Y:S01]  /*1e20*/  FFMA R24, R0, 0.69314718246459960938, R25 ;  /* 0x3f31721800187823 */ /* 0x000fe20000000019 */
[----:B------:R-:W-:Y:S01]  /*1e30*/  IADD3 R0, PT, PT, R22, -R29, RZ ;  /* 0x8000001d16007210 */ /* 0x000fe20007ffe0ff */
[-C--:B------:R-:W-:Y:S01]  /*1e40*/  @P3 FFMA R27, R26, R23.reuse, +INF ;  /* 0x7f8000001a1b3423 */ /* 0x080fe20000000017 */
[----:B------:R-:W-:Y:S01]  /*1e50*/  ISETP.GT.U32.AND P3, PT, R18, 0x7f7fffff, PT ;  /* 0x7f7fffff1200780c */ /* 0x000fe20003f64070 */
[----:B------:R-:W-:Y:S02]  /*1e60*/  @P4 FFMA R24, R14, R23, +INF ;  /* 0x7f8000000e184423 */ /* 0x000fe40000000017 */
[----:B------:R-:W-:-:S04]  /*1e70*/  FADD R0, R0, -1 ;  /* 0xbf80000000007421 */ /* 0x000fc80000000000 */
[----:B------:R-:W-:-:S04]  /*1e80*/  FFMA R19, R0, -R19, 0.14084610342979431152 ;  /* 0x3e1039f600137423 */ /* 0x000fc80000000813 */
[----:B------:R-:W-:Y:S02]  /*1e90*/  FFMA R19, R0, R19, -0.12148627638816833496 ;  /* 0xbdf8cdcc00137423 */ /* 0x000fe40000000013 */
[----:B------:R-:W-:Y:S01]  /*1ea0*/  @P3 FFMA R15, R18, R23, +INF ;  /* 0x7f800000120f3423 */ /* 0x000fe20000000017 */
[----:B------:R-:W-:Y:S01]  /*1eb0*/  ISETP.GT.U32.AND P3, PT, R22, 0x7f7fffff, PT ;  /* 0x7f7fffff1600780c */ /* 0x000fe20003f64070 */
[----:B------:R-:W-:-:S04]  /*1ec0*/  FFMA R19, R0, R19, 0.13980610668659210205 ;  /* 0x3e0f295500137423 */ /* 0x000fc80000000013 */
[C---:B------:R-:W-:Y:S01]  /*1ed0*/  FFMA R19, R0.reuse, R19, -0.16684235632419586182 ;  /* 0xbe2ad8b900137423 */ /* 0x040fe20000000013 */
[----:B------:R-:W-:Y:S03]  /*1ee0*/  F2F.F64.F32 R14, R15 ;  /* 0x0000000f000e7310 */ /* 0x000fe60000201800 */
[----:B------:R-:W-:-:S04]  /*1ef0*/  FFMA R19, R0, R19, 0.20012299716472625732 ;  /* 0x3e4ced0b00137423 */ /* 0x000fc80000000013 */
[----:B------:R-:W-:-:S04]  /*1f00*/  FFMA R19, R0, R19, -0.24999669194221496582 ;  /* 0xbe7fff2200137423 */ /* 0x000fc80000000013 */
[----:B------:R-:W-:-:S04]  /*1f10*/  FFMA R19, R0, R19, 0.33333182334899902344 ;  /* 0x3eaaaa7800137423 */ /* 0x000fc80000000013 */
[----:B------:R-:W-:-:S04]  /*1f20*/  FFMA R19, R0, R19, -0.5 ;  /* 0xbf00000000137423 */ /* 0x000fc80000000013 */
[----:B------:R-:W-:-:S04]  /*1f30*/  FMUL R19, R0, R19 ;  /* 0x0000001300137220 */ /* 0x000fc80000400000 */
[----:B------:R-:W-:Y:S01]  /*1f40*/  FFMA R25, R0, R19, R0 ;  /* 0x0000001300197223 */ /* 0x000fe20000000000 */
[----:B------:R-:W-:Y:S01]  /*1f50*/  I2FP.F32.S32 R0, R29 ;  /* 0x0000001d00007245 */ /* 0x000fe20000201400 */
[----:B------:R-:W1:Y:S04]  /*1f60*/  F2F.F64.F32 R18, R27 ;  /* 0x0000001b00127310 */ /* 0x000e680000201800 */
[----:B------:R-:W-:-:S04]  /*1f70*/  FFMA R0, R0, 1.1920928955078125e-07, RZ ;  /* 0x3400000000007823 */ /* 0x000fc800000000ff */
[----:B------:R-:W-:Y:S01]  /*1f80*/  FFMA R0, R0, 0.69314718246459960938, R25 ;  /* 0x3f31721800007823 */ /* 0x000fe20000000019 */
[----:B------:R-:W-:Y:S01]  /*1f90*/  @P3 FFMA R0, R22, R23, +INF ;  /* 0x7f80000016003423 */ /* 0x000fe20000000017 */
[----:B------:R-:W-:-:S03]  /*1fa0*/  ISETP.NE.AND P3, PT, R21, R20, PT ;  /* 0x000000141500720c */ /* 0x000fc60003f65270 */
[----:B------:R-:W-:Y:S01]  /*1fb0*/  F2F.F64.F32 R22, R0 ;  /* 0x0000000000167310 */ /* 0x000fe20000201800 */
[----:B-1----:R-:W-:-:S07]  /*1fc0*/  DADD R18, R18, R8 ;  /* 0x0000000012127229 */ /* 0x002fce0000000008 */
[----:B------:R-:W1:Y:S01]  /*1fd0*/  F2F.F64.F32 R8, R24 ;  /* 0x0000001800087310 */ /* 0x000e620000201800 */
[----:B------:R-:W-:-:S08]  /*1fe0*/  DADD R18, R18, R14 ;  /* 0x0000000012127229 */ /* 0x000fd0000000000e */
[----:B-1----:R-:W-:-:S08]  /*1ff0*/  DADD R8, R18, R8 ;  /* 0x0000000012087229 */ /* 0x002fd00000000008 */
[----:B------:R-:W-:Y:S01]  /*2000*/  DADD R8, R8, R22 ;  /* 0x0000000008087229 */ /* 0x000fe20000000016 */
[----:B------:R-:W-:Y:S10]  /*2010*/  @P3 BRA `(.L_x_16) ;  /* 0xfffffff800803947 */ /* 0x000ff4000383ffff */
.L_x_15:
[----:B------:R-:W-:Y:S05]  /*2020*/  BSYNC.RECONVERGENT B1 ;  /* 0x0000000000017941 */ /* 0x000fea0003800200 */
.L_x_14:
        /* <DEDUP_REMOVED lines=75> */
.L_x_13:
[----:B------:R-:W-:Y:S05]  /*24e0*/  BSYNC.RECONVERGENT B0 ;  /* 0x0000000000007941 */ /* 0x000fea0003800200 */
.L_x_12:
[----:B------:R-:W-:-:S08]  /*24f0*/  DADD R6, -R8, R6 ;  /* 0x0000000008067229 */ /* 0x000fd00000000106 */
[----:B-----5:R-:W-:-:S07]  /*2500*/  DADD R4, R6, R4 ;  /* 0x0000000006047229 */ /* 0x020fce0000000004 */
[----:B------:R1:W-:Y:S01]  /*2510*/  STG.E.64 desc[UR6][R2.64], R4 ;  /* 0x0000000402007986 */ /* 0x0003e2000c101b06 */
[----:B------:R-:W-:Y:S05]  /*2520*/  @P1 BRA `(.L_x_17) ;  /* 0xffffffdc00001947 */ /* 0x000fea000383ffff */
[----:B------:R-:W-:Y:S05]  /*2530*/  @!P0 BRA `(.L_x_18) ;  /* 0xffffffd800dc8947 */ /* 0x000fea000383ffff */
[----:B------:R-:W-:Y:S05]  /*2540*/  EXIT ;  /* 0x000000000000794d */ /* 0x000fea0003800000 */
.L_x_19:
        /* <DEDUP_REMOVED lines=11> */
.L_x_31:


//--------------------- .text._Z23build_contingency_tablePmPiS0_ii --------------------------
	.section	.text._Z23build_contingency_tablePmPiS0_ii,"ax",@progbits
	.align	128
        .global         _Z23build_contingency_tablePmPiS0_ii
        .type           _Z23build_contingency_tablePmPiS0_ii,@function
        .size           _Z23build_contingency_tablePmPiS0_ii,(.L_x_32 - _Z23build_contingency_tablePmPiS0_ii)
        .other          _Z23build_contingency_tablePmPiS0_ii,@"STO_CUDA_ENTRY STV_DEFAULT"
_Z23build_contingency_tablePmPiS0_ii:
.text._Z23build_contingency_tablePmPiS0_ii:
[----:B------:R-:W-:Y:S01]  /*0000*/  LDC R1, c[0x0][0x37c] ;  /* 0x0000df00ff017b82 */ /* 0x000fe20000000800 */
[----:B------:R-:W0:Y:S07]  /*0010*/  S2R R3, SR_TID.X ;  /* 0x0000000000037919 */ /* 0x000e2e0000002100 */
[----:B------:R-:W0:Y:S01]  /*0020*/  S2UR UR4, SR_CTAID.X ;  /* 0x00000000000479c3 */ /* 0x000e220000002500 */
[----:B------:R-:W1:Y:S07]  /*0030*/  LDCU UR6, c[0x0][0x39c] ;  /* 0x00007380ff0677ac */ /* 0x000e6e0008000800 */
[----:B------:R-:W0:Y:S01]  /*0040*/  LDC R0, c[0x0][0x360] ;  /* 0x0000d800ff007b82 */ /* 0x000e220000000800 */
[----:B------:R-:W2:Y:S01]  /*0050*/  LDCU UR5, c[0x0][0x370] ;  /* 0x00006e00ff0577ac */ /* 0x000ea20008000800 */
[----:B0-----:R-:W-:-:S02]  /*0060*/  IMAD R3, R0, UR4, R3 ;  /* 0x0000000400037c24 */ /* 0x001fc4000f8e0203 */
[----:B--2---:R-:W-:-:S03]  /*0070*/  IMAD R0, R0, UR5, RZ ;  /* 0x0000000500007c24 */ /* 0x004fc6000f8e02ff */
[----:B-1----:R-:W-:-:S13]  /*0080*/  ISETP.GE.AND P0, PT, R3, UR6, PT ;  /* 0x0000000603007c0c */ /* 0x002fda000bf06270 */
[----:B------:R-:W-:Y:S05]  /*0090*/  @P0 EXIT ;  /* 0x000000000000094d */ /* 0x000fea0003800000 */
[----:B------:R-:W0:Y:S01]  /*00a0*/  LDCU UR4, c[0x0][0x398] ;  /* 0x00007300ff0477ac */ /* 0x000e220008000800 */
[----:B------:R-:W1:Y:S01]  /*00b0*/  LDC.64 R6, c[0x0][0x388] ;  /* 0x0000e200ff067b82 */ /* 0x000e620000000a00 */
[----:B------:R-:W2:Y:S01]  /*00c0*/  LDCU.64 UR10, c[0x0][0x358] ;  /* 0x00006b00ff0a77ac */ /* 0x000ea20008000a00 */
[----:B0-----:R-:W-:-:S09]  /*00d0*/  UISETP.GT.AND UP0, UPT, UR4, URZ, UPT ;  /* 0x000000ff0400728c */ /* 0x001fd2000bf04270 */
[----:B--2---:R-:W-:Y:S05]  /*00e0*/  BRA.U UP0, `(.L_x_20) ;  /* 0x0000000100847547 */ /* 0x004fea000b800000 */
.L_x_21:
[----:B0-----:R-:W-:Y:S02]  /*00f0*/  IMAD R5, R3, 0x1b, RZ ;  /* 0x0000001b03057824 */ /* 0x001fe400078e02ff */
[----:B------:R-:W-:Y:S02]  /*0100*/  IMAD.IADD R3, R0, 0x1, R3 ;  /* 0x0000000100037824 */ /* 0x000fe400078e0203 */
[----:B-1----:R-:W-:-:S03]  /*0110*/  IMAD.WIDE R4, R5, 0x4, R6 ;  /* 0x0000000405047825 */ /* 0x002fc600078e0206 */
[----:B------:R-:W-:Y:S02]  /*0120*/  ISETP.GE.AND P0, PT, R3, UR6, PT ;  /* 0x0000000603007c0c */ /* 0x000fe4000bf06270 */
[----:B------:R0:W-:Y:S04]  /*0130*/  STG.E desc[UR10][R4.64], RZ ;  /* 0x000000ff04007986 */ /* 0x0001e8000c10190a */
        /* <DEDUP_REMOVED lines=25> */
[----:B------:R0:W-:Y:S01]  /*02d0*/  STG.E desc[UR10][R4.64+0x68], RZ ;  /* 0x000068ff04007986 */ /* 0x0001e2000c10190a */
[----:B------:R-:W-:Y:S05]  /*02e0*/  @!P0 BRA `(.L_x_21) ;  /* 0xfffffffc00808947 */ /* 0x000fea000383ffff */
[----:B------:R-:W-:Y:S05]  /*02f0*/  EXIT ;  /* 0x000000000000794d */ /* 0x000fea0003800000 */
.L_x_20:
[----:B------:R-:W0:Y:S01]  /*0300*/  LDCU.64 UR6, c[0x0][0x380] ;  /* 0x00007000ff0677ac */ /* 0x000e220008000a00 */
[----:B------:R-:W-:Y:S02]  /*0310*/  ULOP3.LUT UR8, UR4, 0x3, URZ, 0xc0, !UPT ;  /* 0x0000000304087892 */ /* 0x000fe4000f8ec0ff */
[----:B------:R-:W-:Y:S02]  /*0320*/  ULOP3.LUT UR4, UR4, 0x7ffffff8, URZ, 0xc0, !UPT ;  /* 0x7ffffff804047892 */ /* 0x000fe4000f8ec0ff */
[----:B0-----:R-:W-:-:S04]  /*0330*/  UIADD3 UR5, UP0, UPT, UR6, 0x20, URZ ;  /* 0x0000002006057890 */ /* 0x001fc8000ff1e0ff */
[----:B------:R-:W-:Y:S02]  /*0340*/  UIADD3.X UR6, UPT, UPT, URZ, UR7, URZ, UP0, !UPT ;  /* 0x00000007ff067290 */ /* 0x000fe400087fe4ff */
[----:B------:R-:W-:-:S04]  /*0350*/  IMAD.U32 R8, RZ, RZ, UR5 ;  /* 0x00000005ff087e24 */ /* 0x000fc8000f8e00ff */
[----:B------:R-:W-:-:S07]  /*0360*/  IMAD.U32 R9, RZ, RZ, UR6 ;  /* 0x00000006ff097e24 */ /* 0x000fce000f8e00ff */
.L_x_28:
[----:B-1----:R-:W0:Y:S01]  /*0370*/  LDC.64 R10, c[0x0][0x390] ;  /* 0x0000e400ff0a7b82 */ /* 0x002e220000000a00 */
[----:B------:R-:W-:-:S04]  /*0380*/  IMAD R5, R3, 0x3, RZ ;  /* 0x0000000303057824 */ /* 0x000fc800078e02ff */
[----:B0-----:R-:W-:-:S05]  /*0390*/  IMAD.WIDE R10, R5, 0x4, R10 ;  /* 0x00000004050a7825 */ /* 0x001fca00078e020a */
[----:B------:R0:W5:Y:S04]  /*03a0*/  LDG.E R2, desc[UR10][R10.64] ;  /* 0x0000000a0a027981 */ /* 0x000168000c1e1900 */
[----:B------:R0:W5:Y:S04]  /*03b0*/  LDG.E R4, desc[UR10][R10.64+0x4] ;  /* 0x0000040a0a047981 */ /* 0x000168000c1e1900 */
[----:B------:R0:W5:Y:S01]  /*03c0*/  LDG.E R5, desc[UR10][R10.64+0x8] ;  /* 0x0000080a0a057981 */ /* 0x000162000c1e1900 */
[----:B-1----:R-:W-:-:S07]  /*03d0*/  IMAD.MOV.U32 R6, RZ, RZ, RZ ;  /* 0x000000ffff067224 */ /* 0x002fce00078e00ff */
.L_x_27:
[----:B------:R-:W-:Y:S01]  /*03e0*/  LOP3.LUT R7, R6, 0xff, RZ, 0xc0, !PT ;  /* 0x000000ff06077812 */ /* 0x000fe200078ec0ff */
[----:B-1----:R-:W1:Y:S01]  /*03f0*/  LDCU UR5, c[0x0][0x398] ;  /* 0x00007300ff0577ac */ /* 0x002e620008000800 */
[----:B------:R-:W-:-:S03]  /*0400*/  IMAD.MOV.U32 R20, RZ, RZ, RZ ;  /* 0x000000ffff147224 */ /* 0x000fc600078e00ff */
[C---:B0-----:R-:W-:Y:S02]  /*0410*/  IMAD R10, R7.reuse, 0x39, RZ ;  /* 0x00000039070a7824 */ /* 0x041fe400078e02ff */
[----:B------:R-:W-:-:S03]  /*0420*/  IMAD R7, R7, 0xab, RZ ;  /* 0x000000ab07077824 */ /* 0x000fc600078e02ff */
[----:B------:R-:W-:Y:S02]  /*0430*/  SHF.R.U32.HI R11, RZ, 0x9, R10 ;  /* 0x00000009ff0b7819 */ /* 0x000fe4000001160a */
[----:B------:R-:W-:Y:S02]  /*0440*/  SHF.R.U32.HI R7, RZ, 0x9, R7 ;  /* 0x00000009ff077819 */ /* 0x000fe40000011607 */
[----:B------:R-:W-:Y:S01]  /*0450*/  PRMT R10, R11, 0x9910, RZ ;  /* 0x000099100b0a7816 */ /* 0x000fe200000000ff */
[----:B-----5:R-:W-:Y:S01]  /*0460*/  IMAD R22, R2, 0x3, R11 ;  /* 0x0000000302167824 */ /* 0x020fe200078e020b */
[----:B------:R-:W-:-:S03]  /*0470*/  PRMT R12, R7, 0x9910, RZ ;  /* 0x00009910070c7816 */ /* 0x000fc600000000ff */
[----:B------:R-:W-:Y:S01]  /*0480*/  IMAD R7, R10, 0x9, RZ ;  /* 0x000000090a077824 */ /* 0x000fe200078e02ff */
[----:B-1----:R-:W-:Y:S01]  /*0490*/  UISETP.GE.U32.AND UP0, UPT, UR5, 0x8, UPT ;  /* 0x000000080500788c */ /* 0x002fe2000bf06070 */
[----:B------:R-:W-:Y:S02]  /*04a0*/  IMAD.MOV.U32 R10, RZ, RZ, R12 ;  /* 0x000000ffff0a7224 */ /* 0x000fe400078e000c */
[----:B------:R-:W-:Y:S02]  /*04b0*/  IMAD.MOV R13, RZ, RZ, -R7 ;  /* 0x000000ffff0d7224 */ /* 0x000fe400078e0a07 */
[----:B------:R-:W-:Y:S02]  /*04c0*/  IMAD R7, R10, 0x3, RZ ;  /* 0x000000030a077824 */ /* 0x000fe400078e02ff */
[----:B------:R-:W-:Y:S01]  /*04d0*/  IMAD R22, R22, UR5, RZ ;  /* 0x0000000516167c24 */ /* 0x000fe2000f8e02ff */
[----:B------:R-:W-:Y:S01]  /*04e0*/  PRMT R13, R13, 0x7710, RZ ;  /* 0x000077100d0d7816 */ /* 0x000fe200000000ff */
[----:B------:R-:W-:-:S04]  /*04f0*/  IMAD.MOV R10, RZ, RZ, -R7 ;  /* 0x000000ffff0a7224 */ /* 0x000fc800078e0a07 */
[----:B------:R-:W-:Y:S01]  /*0500*/  IMAD.IADD R7, R13, 0x1, R6 ;  /* 0x000000010d077824 */ /* 0x000fe200078e0206 */
[----:B------:R-:W-:-:S04]  /*0510*/  PRMT R13, R10, 0x7710, RZ ;  /* 0x000077100a0d7816 */ /* 0x000fc800000000ff */
[----:B------:R-:W-:Y:S02]  /*0520*/  LOP3.LUT R10, R7, 0xff, RZ, 0xc0, !PT ;  /* 0x000000ff070a7812 */ /* 0x000fe400078ec0ff */
[----:B------:R-:W-:-:S03]  /*0530*/  IADD3 R7, PT, PT, R13, R6, RZ ;  /* 0x000000060d077210 */ /* 0x000fc60007ffe0ff */
[----:B------:R-:W-:Y:S01]  /*0540*/  IMAD R12, R10, 0xab, RZ ;  /* 0x000000ab0a0c7824 */ /* 0x000fe200078e02ff */
[----:B------:R-:W-:Y:S01]  /*0550*/  LOP3.LUT R10, R7, 0xff, RZ, 0xc0, !PT ;  /* 0x000000ff070a7812 */ /* 0x000fe200078ec0ff */
[----:B------:R-:W-:-:S03]  /*0560*/  IMAD.MOV.U32 R7, RZ, RZ, RZ ;  /* 0x000000ffff077224 */ /* 0x000fc600078e00ff */
[----:B------:R-:W-:Y:S01]  /*0570*/  SHF.R.U32.HI R13, RZ, 0x9, R12 ;  /* 0x00000009ff0d7819 */ /* 0x000fe2000001160c */
[----:B------:R-:W-:-:S04]  /*0580*/  IMAD R10, R5, 0x3, R10 ;  /* 0x00000003050a7824 */ /* 0x000fc800078e020a */
[----:B------:R-:W-:Y:S02]  /*0590*/  IMAD R13, R4, 0x3, R13 ;  /* 0x00000003040d7824 */ /* 0x000fe400078e020d */
[----:B------:R-:W-:Y:S02]  /*05a0*/  IMAD R23, R10, UR5, RZ ;  /* 0x000000050a177c24 */ /* 0x000fe4000f8e02ff */
[----:B------:R-:W-:Y:S01]  /*05b0*/  IMAD R24, R13, UR5, RZ ;  /* 0x000000050d187c24 */ /* 0x000fe2000f8e02ff */
[----:B------:R-:W-:Y:S06]  /*05c0*/  BRA.U !UP0, `(.L_x_22) ;  /* 0x0000000508447547 */ /* 0x000fec000b800000 */
[----:B------:R-:W-:Y:S01]  /*05d0*/  UIADD3 UR5, UPT, UPT, -UR4, URZ, URZ ;  /* 0x000000ff04057290 */ /* 0x000fe2000fffe1ff */
[----:B------:R-:W-:Y:S02]  /*05e0*/  IMAD.MOV.U32 R20, RZ, RZ, RZ ;  /* 0x000000ffff147224 */ /* 0x000fe400078e00ff */
[----:B------:R-:W-:Y:S02]  /*05f0*/  IMAD.MOV.U32 R25, RZ, RZ, R23 ;  /* 0x000000ffff197224 */ /* 0x000fe400078e0017 */
[----:B------:R-:W-:Y:S01]  /*0600*/  IMAD.MOV.U32 R7, RZ, RZ, R24 ;  /* 0x000000ffff077224 */ /* 0x000fe200078e0018 */
[----:B------:R-:W-:Y:S01]  /*0610*/  MOV R26, UR5 ;  /* 0x00000005001a7c02 */ /* 0x000fe20008000f00 */
[----:B------:R-:W-:-:S07]  /*0620*/  IMAD.MOV.U32 R27, RZ, RZ, R22 ;  /* 0x000000ffff1b7224 */ /* 0x000fce00078e0016 */
.L_x_23:
[----:B------:R-:W-:-:S04]  /*0630*/  IMAD.WIDE R28, R27, 0x8, R8 ;  /* 0x000000081b1c7825 */ /* 0x000fc800078e0208 */
[--C-:B------:R-:W-:Y:S01]  /*0640*/  IMAD.WIDE R10, R7, 0x8, R8.reuse ;  /* 0x00000008070a7825 */ /* 0x100fe200078e0208 */
[----:B------:R-:W2:Y:S03]  /*0650*/  LDG.E.64 R18, desc[UR10][R28.64+-0x20] ;  /* 0xffffe00a1c127981 */ /* 0x000ea6000c1e1b00 */
[----:B------:R-:W-:Y:S01]  /*0660*/  IMAD.WIDE R12, R25, 0x8, R8 ;  /* 0x00000008190c7825 */ /* 0x000fe200078e0208 */
[----:B------:R-:W2:Y:S04]  /*0670*/  LDG.E.64 R16, desc[UR10][R10.64+-0x20] ;  /* 0xffffe00a0a107981 */ /* 0x000ea8000c1e1b00 */
[----:B------:R-:W2:Y:S02]  /*0680*/  LDG.E.64 R14, desc[UR10][R12.64+-0x20] ;  /* 0xffffe00a0c0e7981 */ /* 0x000ea4000c1e1b00 */
[----:B--2---:R-:W-:-:S02]  /*0690*/  LOP3.LUT R14, R14, R16, R18, 0x80, !PT ;  /* 0x000000100e0e7212 */ /* 0x004fc400078e8012 */
[----:B------:R-:W-:Y:S02]  /*06a0*/  LOP3.LUT R15, R15, R17, R19, 0x80, !PT ;  /* 0x000000110f0f7212 */ /* 0x000fe400078e8013 */
[----:B------:R-:W-:Y:S01]  /*06b0*/  POPC R17, R14 ;  /* 0x0000000e00117309 */ /* 0x000fe20000000000 */
[----:B------:R-:W2:Y:S07]  /*06c0*/  LDG.E.64 R18, desc[UR10][R10.64+-0x18] ;  /* 0xffffe80a0a127981 */ /* 0x000eae000c1e1b00 */
[----:B------:R0:W1:Y:S02]  /*06d0*/  POPC R16, R15 ;  /* 0x0000000f00107309 */ /* 0x0000640000000000 */
[----:B0-----:R-:W-:Y:S01]  /*06e0*/  IMAD.WIDE R14, R27, 0x8, R8 ;  /* 0x000000081b0e7825 */ /* 0x001fe200078e0208 */
[----:B-1----:R-:W-:-:S04]  /*06f0*/  IADD3 R28, PT, PT, R20, R17, R16 ;  /* 0x00000011141c7210 */ /* 0x002fc80007ffe010 */
[----:B------:R-:W2:Y:S04]  /*0700*/  LDG.E.64 R20, desc[UR10][R14.64+-0x18] ;  /* 0xffffe80a0e147981 */ /* 0x000ea8000c1e1b00 */
[----:B------:R-:W2:Y:S02]  /*0710*/  LDG.E.64 R16, desc[UR10][R12.64+-0x18] ;  /* 0xffffe80a0c107981 */ /* 0x000ea4000c1e1b00 */
[----:B--2---:R-:W-:Y:S02]  /*0720*/  LOP3.LUT R29, R16, R18, R20, 0x80, !PT ;  /* 0x00000012101d7212 */ /* 0x004fe400078e8014 */
[----:B------:R-:W-:Y:S02]  /*0730*/  LOP3.LUT R19, R17, R19, R21, 0x80, !PT ;  /* 0x0000001311137212 */ /* 0x000fe400078e8015 */
[----:B------:R-:W2:Y:S02]  /*0740*/  LDG.E.64 R20, desc[UR10][R14.64+-0x10] ;  /* 0xfffff00a0e147981 */ /* 0x000ea4000c1e1b00 */
[----:B------:R-:W-:Y:S08]  /*0750*/  POPC R29, R29 ;  /* 0x0000001d001d7309 */ /* 0x000ff00000000000 */
[----:B------:R0:W1:Y:S02]  /*0760*/  POPC R16, R19 ;  /* 0x0000001300107309 */ /* 0x0000640000000000 */
[----:B0-----:R-:W2:Y:S01]  /*0770*/  LDG.E.64 R18, desc[UR10][R10.64+-0x10] ;  /* 0xfffff00a0a127981 */ /* 0x001ea2000c1e1b00 */
[----:B-1----:R-:W-:-:S03]  /*0780*/  IADD3 R28, PT, PT, R28, R29, R16 ;  /* 0x0000001d1c1c7210 */ /* 0x002fc60007ffe010 */
[----:B------:R-:W2:Y:S02]  /*0790*/  LDG.E.64 R16, desc[UR10][R12.64+-0x10] ;  /* 0xfffff00a0c107981 */ /* 0x000ea4000c1e1b00 */
[----:B--2---:R-:W-:Y:S02]  /*07a0*/  LOP3.LUT R16, R16, R18, R20, 0x80, !PT ;  /* 0x0000001210107212 */ /* 0x004fe400078e8014 */
[----:B------:R-:W-:Y:S02]  /*07b0*/  LOP3.LUT R18, R17, R19, R21, 0x80, !PT ;  /* 0x0000001311127212 */ /* 0x000fe400078e8015 */
[----:B------:R-:W-:Y:S01]  /*07c0*/  POPC R17, R16 ;  /* 0x0000001000117309 */ /* 0x000fe20000000000 */
[----:B------:R-:W2:Y:S07]  /*07d0*/  LDG.E.64 R20, desc[UR10][R14.64+-0x8] ;  /* 0xfffff80a0e147981 */ /* 0x000eae000c1e1b00 */
[----:B------:R-:W0:Y:S02]  /*07e0*/  POPC R18, R18 ;  /* 0x0000001200127309 */ /* 0x000e240000000000 */
[----:B0-----:R-:W-:-:S02]  /*07f0*/  IADD3 R28, PT, PT, R28, R17, R18 ;  /* 0x000000111c1c7210 */ /* 0x001fc40007ffe012 */
        /* <DEDUP_REMOVED lines=21> */
[----:B------:R-:W-:Y:S02]  /*0950*/  POPC R29, R29 ;  /* 0x0000001d001d7309 */ /* 0x000fe40000000000 */
[----:B------:R-:W2:Y:S06]  /*0960*/  LDG.E.64 R20, desc[UR10][R12.64+0x10] ;  /* 0x0000100a0c147981 */ /* 0x000eac000c1e1b00 */
[----:B------:R-:W0:Y:S01]  /*0970*/  POPC R17, R17 ;  /* 0x0000001100117309 */ /* 0x000e220000000000 */
[----:B------:R-:W3:Y:S01]  /*0980*/  LDG.E.64 R12, desc[UR10][R12.64+0x18] ;  /* 0x0000180a0c0c7981 */ /* 0x000ee2000c1e1b00 */
[----:B0-----:R-:W-:-:S03]  /*0990*/  IADD3 R28, PT, PT, R28, R29, R17 ;  /* 0x0000001d1c1c7210 */ /* 0x001fc60007ffe011 */
[----:B------:R-:W2:Y:S02]  /*09a0*/  LDG.E.64 R16, desc[UR10][R14.64+0x10] ;  /* 0x0000100a0e107981 */ /* 0x000ea4000c1e1b00 */
[----:B--2---:R-:W-:Y:S02]  /*09b0*/  LOP3.LUT R16, R20, R18, R16, 0x80, !PT ;  /* 0x0000001214107212 */ /* 0x004fe400078e8010 */
[----:B------:R-:W-:Y:S02]  /*09c0*/  LOP3.LUT R17, R21, R19, R17, 0x80, !PT ;  /* 0x0000001315117212 */ /* 0x000fe400078e8011 */
[----:B------:R-:W3:Y:S04]  /*09d0*/  LDG.E.64 R18, desc[UR10][R14.64+0x18] ;  /* 0x0000180a0e127981 */ /* 0x000ee8000c1e1b00 */
[----:B------:R-:W3:Y:S01]  /*09e0*/  LDG.E.64 R20, desc[UR10][R10.64+0x18] ;  /* 0x0000180a0a147981 */ /* 0x000ee2000c1e1b00 */
[----:B------:R-:W-:Y:S01]  /*09f0*/  VIADD R26, R26, 0x8 ;  /* 0x000000081a1a7836 */ /* 0x000fe20000000000 */
[----:B------:R-:W-:Y:S04]  /*0a00*/  POPC R29, R16 ;  /* 0x00000010001d7309 */ /* 0x000fe80000000000 */
[----:B------:R-:W-:-:S04]  /*0a10*/  ISETP.NE.AND P0, PT, R26, RZ, PT ;  /* 0x000000ff1a00720c */ /* 0x000fc80003f05270 */
[----:B------:R-:W0:Y:S01]  /*0a20*/  POPC R17, R17 ;  /* 0x0000001100117309 */ /* 0x000e220000000000 */
[----:B------:R-:W-:Y:S02]  /*0a30*/  VIADD R27, R27, 0x8 ;  /* 0x000000081b1b7836 */ /* 0x000fe40000000000 */
[----:B------:R-:W-:Y:S02]  /*0a40*/  VIADD R7, R7, 0x8 ;  /* 0x0000000807077836 */ /* 0x000fe40000000000 */
[----:B------:R-:W-:Y:S01]  /*0a50*/  VIADD R25, R25, 0x8 ;  /* 0x0000000819197836 */ /* 0x000fe20000000000 */
[----:B0-----:R-:W-:Y:S02]  /*0a60*/  IADD3 R28, PT, PT, R28, R29, R17 ;  /* 0x0000001d1c1c7210 */ /* 0x001fe40007ffe011 */
[----:B---3--:R-:W-:Y:S02]  /*0a70*/  LOP3.LUT R19, R13, R21, R19, 0x80, !PT ;  /* 0x000000150d137212 */ /* 0x008fe400078e8013 */
[----:B------:R-:W-:-:S04]  /*0a80*/  LOP3.LUT R18, R12, R20, R18, 0x80, !PT ;  /* 0x000000140c127212 */ /* 0x000fc800078e8012 */
[----:B------:R-:W-:Y:S08]  /*0a90*/  POPC R20, R18 ;  /* 0x0000001200147309 */ /* 0x000ff00000000000 */
[----:B------:R-:W0:Y:S02]  /*0aa0*/  POPC R19, R19 ;  /* 0x0000001300137309 */ /* 0x000e240000000000 */
[----:B0-----:R-:W-:Y:S01]  /*0ab0*/  IADD3 R20, PT, PT, R28, R20, R19 ;  /* 0x000000141c147210 */ /* 0x001fe20007ffe013 */
[----:B------:R-:W-:Y:S06]  /*0ac0*/  @P0 BRA `(.L_x_23) ;  /* 0xfffffff800d80947 */ /* 0x000fec000383ffff */
[----:B------:R-:W-:-:S07]  /*0ad0*/  IMAD.U32 R7, RZ, RZ, UR4 ;  /* 0x00000004ff077e24 */ /* 0x000fce000f8e00ff */
.L_x_22:
[----:B------:R-:W0:Y:S02]  /*0ae0*/  LDCU UR5, c[0x0][0x398] ;  /* 0x00007300ff0577ac */ /* 0x000e240008000800 */
[----:B0-----:R-:W-:-:S04]  /*0af0*/  ULOP3.LUT UR5, UR5, 0x7, URZ, 0xc0, !UPT ;  /* 0x0000000705057892 */ /* 0x001fc8000f8ec0ff */
[----:B------:R-:W-:-:S09]  /*0b00*/  UISETP.NE.AND UP0, UPT, UR5, URZ, UPT ;  /* 0x000000ff0500728c */ /* 0x000fd2000bf05270 */
[----:B------:R-:W-:Y:S05]  /*0b10*/  BRA.U !UP0, `(.L_x_24) ;  /* 0x0000000508687547 */ /* 0x000fea000b800000 */
[----:B------:R-:W-:Y:S02]  /*0b20*/  UIADD3 UR5, UPT, UPT, UR5, -0x1, URZ ;  /* 0xffffffff05057890 */ /* 0x000fe4000fffe0ff */
[----:B------:R-:W-:Y:S02]  /*0b30*/  UISETP.NE.AND UP1, UPT, UR8, URZ, UPT ;  /* 0x000000ff0800728c */ /* 0x000fe4000bf25270 */
[----:B------:R-:W-:-:S09]  /*0b40*/  UISETP.GE.U32.AND UP0, UPT, UR5, 0x3, UPT ;  /* 0x000000030500788c */ /* 0x000fd2000bf06070 */
[----:B------:R-:W-:Y:S05]  /*0b50*/  BRA.U !UP0, `(.L_x_25) ;  /* 0x0000000108a07547 */ /* 0x000fea000b800000 */
[----:B------:R-:W0:Y:S01]  /*0b60*/  LDC.64 R16, c[0x0][0x380] ;  /* 0x0000e000ff107b82 */ /* 0x000e220000000a00 */
[----:B------:R-:W-:Y:S01]  /*0b70*/  IADD3 R19, PT, PT, R24, R7, RZ ;  /* 0x0000000718137210 */ /* 0x000fe20007ffe0ff */
[--C-:B------:R-:W-:Y:S02]  /*0b80*/  IMAD.IADD R27, R22, 0x1, R7.reuse ;  /* 0x00000001161b7824 */ /* 0x100fe400078e0207 */
[----:B------:R-:W-:Y:S02]  /*0b90*/  IMAD.IADD R11, R23, 0x1, R7 ;  /* 0x00000001170b7824 */ /* 0x000fe400078e0207 */
[----:B0-----:R-:W-:-:S04]  /*0ba0*/  IMAD.WIDE R26, R27, 0x8, R16 ;  /* 0x000000081b1a7825 */ /* 0x001fc800078e0210 */
[--C-:B------:R-:W-:Y:S01]  /*0bb0*/  IMAD.WIDE R18, R19, 0x8, R16.reuse ;  /* 0x0000000813127825 */ /* 0x100fe200078e0210 */
[----:B------:R-:W2:Y:S03]  /*0bc0*/  LDG.E.64 R14, desc[UR10][R26.64] ;  /* 0x0000000a1a0e7981 */ /* 0x000ea6000c1e1b00 */
[----:B------:R-:W-:Y:S01]  /*0bd0*/  IMAD.WIDE R16, R11, 0x8, R16 ;  /* 0x000000080b107825 */ /* 0x000fe200078e0210 */
[----:B------:R-:W2:Y:S04]  /*0be0*/  LDG.E.64 R12, desc[UR10][R18.64] ;  /* 0x0000000a120c7981 */ /* 0x000ea8000c1e1b00 */
[----:B------:R-:W2:Y:S02]  /*0bf0*/  LDG.E.64 R10, desc[UR10][R16.64] ;  /* 0x0000000a100a7981 */ /* 0x000ea4000c1e1b00 */
[----:B--2---:R-:W-:-:S02]  /*0c00*/  LOP3.LUT R21, R10, R12, R14, 0x80, !PT ;  /* 0x0000000c0a157212 */ /* 0x004fc400078e800e */
[----:B------:R-:W-:Y:S02]  /*0c10*/  LOP3.LUT R28, R11, R13, R15, 0x80, !PT ;  /* 0x0000000d0b1c7212 */ /* 0x000fe400078e800f */
[----:B------:R-:W2:Y:S04]  /*0c20*/  LDG.E.64 R10, desc[UR10][R26.64+0x8] ;  /* 0x0000080a1a0a7981 */ /* 0x000ea8000c1e1b00 */
[----:B------:R-:W2:Y:S04]  /*0c30*/  LDG.E.64 R12, desc[UR10][R18.64+0x8] ;  /* 0x0000080a120c7981 */ /* 0x000ea8000c1e1b00 */
[----:B------:R-:W2:Y:S01]  /*0c40*/  LDG.E.64 R14, desc[UR10][R16.64+0x8] ;  /* 0x0000080a100e7981 */ /* 0x000ea2000c1e1b00 */
[----:B------:R-:W-:Y:S08]  /*0c50*/  POPC R25, R21 ;  /* 0x0000001500197309 */ /* 0x000ff00000000000 */
[----:B------:R-:W0:Y:S02]  /*0c60*/  POPC R28, R28 ;  /* 0x0000001c001c7309 */ /* 0x000e240000000000 */
[----:B0-----:R-:W-:-:S02]  /*0c70*/  IADD3 R25, PT, PT, R20, R25, R28 ;  /* 0x0000001914197210 */ /* 0x001fc40007ffe01c */
[----:B------:R-:W3:Y:S04]  /*0c80*/  LDG.E.64 R20, desc[UR10][R26.64+0x18] ;  /* 0x0000180a1a147981 */ /* 0x000ee8000c1e1b00 */
[----:B------:R-:W3:Y:S01]  /*0c90*/  LDG.E.64 R28, desc[UR10][R18.64+0x18] ;  /* 0x0000180a121c7981 */ /* 0x000ee2000c1e1b00 */
[----:B--2---:R-:W-:Y:S02]  /*0ca0*/  LOP3.LUT R10, R14, R12, R10, 0x80, !PT ;  /* 0x0000000c0e0a7212 */ /* 0x004fe400078e800a */
[----:B------:R-:W-:Y:S02]  /*0cb0*/  LOP3.LUT R13, R15, R13, R11, 0x80, !PT ;  /* 0x0000000d0f0d7212 */ /* 0x000fe400078e800b */
[----:B------:R-:W2:Y:S02]  /*0cc0*/  LDG.E.64 R14, desc[UR10][R26.64+0x10] ;  /* 0x0000100a1a0e7981 */ /* 0x000ea4000c1e1b00 */
[----:B------:R-:W-:Y:S08]  /*0cd0*/  POPC R10, R10 ;  /* 0x0000000a000a7309 */ /* 0x000ff00000000000 */
[----:B------:R0:W1:Y:S02]  /*0ce0*/  POPC R11, R13 ;  /* 0x0000000d000b7309 */ /* 0x0000640000000000 */
[----:B0-----:R-:W2:Y:S01]  /*0cf0*/  LDG.E.64 R12, desc[UR10][R18.64+0x10] ;  /* 0x0000100a120c7981 */ /* 0x001ea2000c1e1b00 */
[----:B-1----:R-:W-:-:S03]  /*0d00*/  IADD3 R25, PT, PT, R25, R10, R11 ;  /* 0x0000000a19197210 */ /* 0x002fc60007ffe00b */
[----:B------:R-:W2:Y:S04]  /*0d10*/  LDG.E.64 R10, desc[UR10][R16.64+0x10] ;  /* 0x0000100a100a7981 */ /* 0x000ea8000c1e1b00 */
[----:B------:R-:W3:Y:S01]  /*0d20*/  LDG.E.64 R16, desc[UR10][R16.64+0x18] ;  /* 0x0000180a10107981 */ /* 0x000ee2000c1e1b00 */
[----:B------:R-:W-:Y:S01]  /*0d30*/  VIADD R7, R7, 0x4 ;  /* 0x0000000407077836 */ /* 0x000fe20000000000 */
[----:B--2---:R-:W-:Y:S02]  /*0d40*/  LOP3.LUT R11, R11, R13, R15, 0x80, !PT ;  /* 0x0000000d0b0b7212 */ /* 0x004fe400078e800f */
[----:B------:R-:W-:-:S04]  /*0d50*/  LOP3.LUT R12, R10, R12, R14, 0x80, !PT ;  /* 0x0000000c0a0c7212 */ /* 0x000fc800078e800e */
[----:B------:R-:W-:Y:S01]  /*0d60*/  POPC R10, R12 ;  /* 0x0000000c000a7309 */ /* 0x000fe20000000000 */
[----:B---3--:R-:W-:Y:S02]  /*0d70*/  LOP3.LUT R13, R16, R28, R20, 0x80, !PT ;  /* 0x0000001c100d7212 */ /* 0x008fe400078e8014 */
[----:B------:R-:W-:-:S05]  /*0d80*/  LOP3.LUT R21, R17, R29, R21, 0x80, !PT ;  /* 0x0000001d11157212 */ /* 0x000fca00078e8015 */
[----:B------:R-:W0:Y:S08]  /*0d90*/  POPC R11, R11 ;  /* 0x0000000b000b7309 */ /* 0x000e300000000000 */
[----:B------:R-:W-:Y:S08]  /*0da0*/  POPC R13, R13 ;  /* 0x0000000d000d7309 */ /* 0x000ff00000000000 */
[----:B------:R-:W1:Y:S01]  /*0db0*/  POPC R20, R21 ;  /* 0x0000001500147309 */ /* 0x000e620000000000 */
[----:B0-----:R-:W-:-:S04]  /*0dc0*/  IADD3 R10, PT, PT, R25, R10, R11 ;  /* 0x0000000a190a7210 */ /* 0x001fc80007ffe00b */
[----:B-1----:R-:W-:-:S07]  /*0dd0*/  IADD3 R20, PT, PT, R10, R13, R20 ;  /* 0x0000000d0a147210 */ /* 0x002fce0007ffe014 */
.L_x_25:
[----:B------:R-:W-:Y:S05]  /*0de0*/  BRA.U !UP1, `(.L_x_24) ;  /* 0x0000000109b47547 */ /* 0x000fea000b800000 */
[----:B------:R-:W0:Y:S01]  /*0df0*/  LDCU UR5, c[0x0][0x398] ;  /* 0x00007300ff0577ac */ /* 0x000e220008000800 */
[----:B------:R-:W-:Y:S02]  /*0e00*/  UISETP.NE.AND UP0, UPT, UR8, 0x1, UPT ;  /* 0x000000010800788c */ /* 0x000fe4000bf05270 */
[----:B0-----:R-:W-:-:S04]  /*0e10*/  ULOP3.LUT UR5, UR5, 0x1, URZ, 0xc0, !UPT ;  /* 0x0000000105057892 */ /* 0x001fc8000f8ec0ff */
[----:B------:R-:W-:-:S03]  /*0e20*/  UISETP.NE.U32.AND UP1, UPT, UR5, 0x1, UPT ;  /* 0x000000010500788c */ /* 0x000fc6000bf25070 */
[----:B------:R-:W-:Y:S08]  /*0e30*/  BRA.U !UP0, `(.L_x_26) ;  /* 0x0000000108607547 */ /* 0x000ff0000b800000 */
[----:B------:R-:W0:Y:S01]  /*0e40*/  LDC.64 R28, c[0x0][0x380] ;  /* 0x0000e000ff1c7b82 */ /* 0x000e220000000a00 */
[--C-:B------:R-:W-:Y:S02]  /*0e50*/  IMAD.IADD R15, R22, 0x1, R7.reuse ;  /* 0x00000001160f7824 */ /* 0x100fe400078e0207 */
[--C-:B------:R-:W-:Y:S02]  /*0e60*/  IMAD.IADD R11, R24, 0x1, R7.reuse ;  /* 0x00000001180b7824 */ /* 0x100fe400078e0207 */
[----:B------:R-:W-:Y:S02]  /*0e70*/  IMAD.IADD R13, R23, 0x1, R7 ;  /* 0x00000001170d7824 */ /* 0x000fe400078e0207 */
[----:B0-----:R-:W-:-:S04]  /*0e80*/  IMAD.WIDE R14, R15, 0x8, R28 ;  /* 0x000000080f0e7825 */ /* 0x001fc800078e021c */
[--C-:B------:R-:W-:Y:S01]  /*0e90*/  IMAD.WIDE R10, R11, 0x8, R28.reuse ;  /* 0x000000080b0a7825 */ /* 0x100fe200078e021c */
[----:B------:R-:W2:Y:S03]  /*0ea0*/  LDG.E.64 R26, desc[UR10][R14.64] ;  /* 0x0000000a0e1a7981 */ /* 0x000ea6000c1e1b00 */
[----:B------:R-:W-:Y:S01]  /*0eb0*/  IMAD.WIDE R28, R13, 0x8, R28 ;  /* 0x000000080d1c7825 */ /* 0x000fe200078e021c */
[----:B------:R-:W2:Y:S04]  /*0ec0*/  LDG.E.64 R18, desc[UR10][R10.64] ;  /* 0x0000000a0a127981 */ /* 0x000ea8000c1e1b00 */
[----:B------:R-:W2:Y:S04]  /*0ed0*/  LDG.E.64 R16, desc[UR10][R28.64] ;  /* 0x0000000a1c107981 */ /* 0x000ea8000c1e1b00 */
[----:B------:R-:W3:Y:S04]  /*0ee0*/  LDG.E.64 R14, desc[UR10][R14.64+0x8] ;  /* 0x0000080a0e0e7981 */ /* 0x000ee8000c1e1b00 */
[----:B------:R-:W3:Y:S04]  /*0ef0*/  LDG.E.64 R10, desc[UR10][R10.64+0x8] ;  /* 0x0000080a0a0a7981 */ /* 0x000ee8000c1e1b00 */
[----:B------:R-:W3:Y:S01]  /*0f00*/  LDG.E.64 R12, desc[UR10][R28.64+0x8] ;  /* 0x0000080a1c0c7981 */ /* 0x000ee2000c1e1b00 */
[----:B------:R-:W-:Y:S01]  /*0f10*/  VIADD R7, R7, 0x2 ;  /* 0x0000000207077836 */ /* 0x000fe20000000000 */
[----:B--2---:R-:W-:-:S02]  /*0f20*/  LOP3.LUT R21, R16, R18, R26, 0x80, !PT ;  /* 0x0000001210157212 */ /* 0x004fc400078e801a */
[----:B------:R-:W-:-:S04]  /*0f30*/  LOP3.LUT R16, R17, R19, R27, 0x80, !PT ;  /* 0x0000001311107212 */ /* 0x000fc800078e801b */
[----:B------:R-:W-:Y:S01]  /*0f40*/  POPC R21, R21 ;  /* 0x0000001500157309 */ /* 0x000fe20000000000 */
[----:B---3--:R-:W-:-:S07]  /*0f50*/  LOP3.LUT R13, R13, R11, R15, 0x80, !PT ;  /* 0x0000000b0d0d7212 */ /* 0x008fce00078e800f */
[----:B------:R-:W0:Y:S01]  /*0f60*/  POPC R16, R16 ;  /* 0x0000001000107309 */ /* 0x000e220000000000 */
[----:B------:R-:W-:-:S07]  /*0f70*/  LOP3.LUT R12, R12, R10, R14, 0x80, !PT ;  /* 0x0000000a0c0c7212 */ /* 0x000fce00078e800e */
[----:B------:R-:W-:Y:S08]  /*0f80*/  POPC R17, R12 ;  /* 0x0000000c00117309 */ /* 0x000ff00000000000 */
[----:B------:R-:W1:Y:S01]  /*0f90*/  POPC R13, R13 ;  /* 0x0000000d000d7309 */ /* 0x000e620000000000 */
[----:B0-----:R-:W-:-:S04]  /*0fa0*/  IADD3 R20, PT, PT, R20, R21, R16 ;  /* 0x0000001514147210 */ /* 0x001fc80007ffe010 */
[----:B-1----:R-:W-:-:S07]  /*0fb0*/  IADD3 R20, PT, PT, R20, R17, R13 ;  /* 0x0000001114147210 */ /* 0x002fce0007ffe00d */
.L_x_26:
[----:B------:R-:W-:Y:S05]  /*0fc0*/  BRA.U UP1, `(.L_x_24) ;  /* 0x00000001013c7547 */ /* 0x000fea000b800000 */
[----:B------:R-:W0:Y:S01]  /*0fd0*/  LDC.64 R10, c[0x0][0x380] ;  /* 0x0000e000ff0a7b82 */ /* 0x000e220000000a00 */
[----:B------:R-:W-:Y:S01]  /*0fe0*/  IADD3 R13, PT, PT, R22, R7, RZ ;  /* 0x00000007160d7210 */ /* 0x000fe20007ffe0ff */
[--C-:B------:R-:W-:Y:S02]  /*0ff0*/  IMAD.IADD R15, R24, 0x1, R7.reuse ;  /* 0x00000001180f7824 */ /* 0x100fe400078e0207 */
[----:B------:R-:W-:Y:S02]  /*1000*/  IMAD.IADD R17, R23, 0x1, R7 ;  /* 0x0000000117117824 */ /* 0x000fe400078e0207 */
[----:B0-----:R-:W-:-:S04]  /*1010*/  IMAD.WIDE R14, R15, 0x8, R10 ;  /* 0x000000080f0e7825 */ /* 0x001fc800078e020a */
[--C-:B------:R-:W-:Y:S02]  /*1020*/  IMAD.WIDE R16, R17, 0x8, R10.reuse ;  /* 0x0000000811107825 */ /* 0x100fe400078e020a */
[----:B------:R-:W2:Y:S02]  /*1030*/  LDG.E.64 R14, desc[UR10][R14.64] ;  /* 0x0000000a0e0e7981 */ /* 0x000ea4000c1e1b00 */
[----:B------:R-:W-:Y:S02]  /*1040*/  IMAD.WIDE R12, R13, 0x8, R10 ;  /* 0x000000080d0c7825 */ /* 0x000fe400078e020a */
[----:B------:R-:W2:Y:S04]  /*1050*/  LDG.E.64 R16, desc[UR10][R16.64] ;  /* 0x0000000a10107981 */ /* 0x000ea8000c1e1b00 */
[----:B------:R-:W2:Y:S02]  /*1060*/  LDG.E.64 R10, desc[UR10][R12.64] ;  /* 0x0000000a0c0a7981 */ /* 0x000ea4000c1e1b00 */
[----:B--2---:R-:W-:-:S02]  /*1070*/  LOP3.LUT R7, R16, R14, R10, 0x80, !PT ;  /* 0x0000000e10077212 */ /* 0x004fc400078e800a */
[----:B------:R-:W-:-:S04]  /*1080*/  LOP3.LUT R10, R17, R15, R11, 0x80, !PT ;  /* 0x0000000f110a7212 */ /* 0x000fc800078e800b */
[----:B------:R-:W-:Y:S08]  /*1090*/  POPC R7, R7 ;  /* 0x0000000700077309 */ /* 0x000ff00000000000 */
[----:B------:R-:W0:Y:S02]  /*10a0*/  POPC R10, R10 ;  /* 0x0000000a000a7309 */ /* 0x000e240000000000 */
[----:B0-----:R-:W-:-:S07]  /*10b0*/  IADD3 R20, PT, PT, R20, R7, R10 ;  /* 0x0000000714147210 */ /* 0x001fce0007ffe00a */
.L_x_24:
[----:B------:R-:W0:Y:S01]  /*10c0*/  LDC.64 R10, c[0x0][0x388] ;  /* 0x0000e200ff0a7b82 */ /* 0x000e220000000a00 */
[----:B------:R-:W-:Y:S02]  /*10d0*/  IMAD R7, R3, 0x1b, R6 ;  /* 0x0000001b03077824 */ /* 0x000fe400078e0206 */
[----:B------:R-:W-:-:S05]  /*10e0*/  VIADD R6, R6, 0x1 ;  /* 0x0000000106067836 */ /* 0x000fca0000000000 */
[----:B------:R-:W-:Y:S01]  /*10f0*/  ISETP.NE.AND P0, PT, R6, 0x1b, PT ;  /* 0x0000001b0600780c */ /* 0x000fe20003f05270 */
[----:B0-----:R-:W-:-:S05]  /*1100*/  IMAD.WIDE R10, R7, 0x4, R10 ;  /* 0x00000004070a7825 */ /* 0x001fca00078e020a */
[----:B------:R1:W-:Y:S07]  /*1110*/  STG.E desc[UR10][R10.64], R20 ;  /* 0x000000140a007986 */ /* 0x0003ee000c10190a */
[----:B------:R-:W-:Y:S05]  /*1120*/  @P0 BRA `(.L_x_27) ;  /* 0xfffffff000ac0947 */ /* 0x000fea000383ffff */
[----:B------:R-:W0:Y:S01]  /*1130*/  LDCU UR5, c[0x0][0x39c] ;  /* 0x00007380ff0577ac */ /* 0x000e220008000800 */
[----:B------:R-:W-:-:S05]  /*1140*/  IMAD.IADD R3, R0, 0x1, R3 ;  /* 0x0000000100037824 */ /* 0x000fca00078e0203 */
[----:B0-----:R-:W-:-:S13]  /*1150*/  ISETP.GE.AND P0, PT, R3, UR5, PT ;  /* 0x0000000503007c0c */ /* 0x001fda000bf06270 */
[----:B------:R-:W-:Y:S05]  /*1160*/  @!P0 BRA `(.L_x_28) ;  /* 0xfffffff000808947 */ /* 0x000fea000383ffff */
[----:B------:R-:W-:Y:S05]  /*1170*/  EXIT ;  /* 0x000000000000794d */ /* 0x000fea0003800000 */
.L_x_29:
        /* <DEDUP_REMOVED lines=16> */
.L_x_32:


//--------------------- .nv.shared.reserved.0     --------------------------
	.section	.nv.shared.reserved.0,"aw",@nobits
	.weak		__nv_reservedSMEM_offset_0_alias
	.size		__nv_reservedSMEM_offset_0_alias, 0, 64
	.other		__nv_reservedSMEM_offset_0_alias,@"STO_CUDA_RESERVED_SHARED STV_DEFAULT"
__nv_reservedSMEM_offset_0_alias:
	.zero		0
	.zero		64


//--------------------- .nv.global                --------------------------
	.section	.nv.global,"aw",@nobits
.nv.global:
	.type		_ZN34_INTERNAL_5dfcccbb_4_k_cu_07295c436thrust24THRUST_300001_SM_1000_NS12placeholders2_8E,@object
	.size		_ZN34_INTERNAL_5dfcccbb_4_k_cu_07295c436thrust24THRUST_300001_SM_1000_NS12placeholders2_8E,(_ZN34_INTERNAL_5dfcccbb_4_k_cu_07295c434cuda3std3__436_GLOBAL__N__5dfcccbb_4_k_cu_07295c436ignoreE - _ZN34_INTERNAL_5dfcccbb_4_k_cu_07295c436thrust24THRUST_300001_SM_1000_NS12placeholders2_8E)
_ZN34_INTERNAL_5dfcccbb_4_k_cu_07295c436thrust24THRUST_300001_SM_1000_NS12placeholders2_8E:
	.zero		1
	.type		_ZN34_INTERNAL_5dfcccbb_4_k_cu_07295c434cuda3std3__436_GLOBAL__N__5dfcccbb_4_k_cu_07295c436ignoreE,@object
	.size		_ZN34_INTERNAL_5dfcccbb_4_k_cu_07295c434cuda3std3__436_GLOBAL__N__5dfcccbb_4_k_cu_07295c436ignoreE,(_ZN34_INTERNAL_5dfcccbb_4_k_cu_07295c434cuda3std6ranges3__45__cpo4dataE - _ZN34_INTERNAL_5dfcccbb_4_k_cu_07295c434cuda3std3__436_GLOBAL__N__5dfcccbb_4_k_cu_07295c436ignoreE)
_ZN34_INTERNAL_5dfcccbb_4_k_cu_07295c434cuda3std3__436_GLOBAL__N__5dfcccbb_4_k_cu_07295c436ignoreE:
	.zero		1
	.type		_ZN34_INTERNAL_5dfcccbb_4_k_cu_07295c434cuda3std6ranges3__45__cpo4dataE,@object
	.size		_ZN34_INTERNAL_5dfcccbb_4_k_cu_07295c434cuda3std6ranges3__45__cpo4dataE,(_ZN34_INTERNAL_5dfcccbb_4_k_cu_07295c436thrust24THRUST_300001_SM_1000_NS6system3cpp3parE - _ZN34_INTERNAL_5dfcccbb_4_k_cu_07295c434cuda3std6ranges3__45__cpo4dataE)
_ZN34_INTERNAL_5dfcccbb_4_k_cu_07295c434cuda3std6ranges3__45__cpo4dataE:
	.zero		1
	.type		_ZN34_INTERNAL_5dfcccbb_4_k_cu_07295c436thrust24THRUST_300001_SM_1000_NS6system3cpp3parE,@object
	.size		_ZN34_INTERNAL_5dfcccbb_4_k_cu_07295c436thrust24THRUST_300001_SM_1000_NS6system3cpp3parE,(_ZN34_INTERNAL_5dfcccbb_4_k_cu_07295c434cuda3std3__45__cpo5beginE - _ZN34_INTERNAL_5dfcccbb_4_k_cu_07295c436thrust24THRUST_300001_SM_1000_NS6system3cpp3parE)
_ZN34_INTERNAL_5dfcccbb_4_k_cu_07295c436thrust24THRUST_300001_SM_1000_NS6system3cpp3parE:
	.zero		1
	.type		_ZN34_INTERNAL_5dfcccbb_4_k_cu_07295c434cuda3std3__45__cpo5beginE,@object
	.size		_ZN34_INTERNAL_5dfcccbb_4_k_cu_07295c434cuda3std3__45__cpo5beginE,(_ZN34_INTERNAL_5dfcccbb_4_k_cu_07295c434cuda3std6ranges3__45__cpo5beginE - _ZN34_INTERNAL_5dfcccbb_4_k_cu_07295c434cuda3std3__45__cpo5beginE)
_ZN34_INTERNAL_5dfcccbb_4_k_cu_07295c434cuda3std3__45__cpo5beginE:
	.zero		1
	.type		_ZN34_INTERNAL_5dfcccbb_4_k_cu_07295c434cuda3std6ranges3__45__cpo5beginE,@object
	.size		_ZN34_INTERNAL_5dfcccbb_4_k_cu_07295c434cuda3std6ranges3__45__cpo5beginE,(_ZN34_INTERNAL_5dfcccbb_4_k_cu_07295c436thrust24THRUST_300001_SM_1000_NS6deviceE - _ZN34_INTERNAL_5dfcccbb_4_k_cu_07295c434cuda3std6ranges3__45__cpo5beginE)
_ZN34_INTERNAL_5dfcccbb_4_k_cu_07295c434cuda3std6ranges3__45__cpo5beginE:
	.zero		1
	.type		_ZN34_INTERNAL_5dfcccbb_4_k_cu_07295c436thrust24THRUST_300001_SM_1000_NS6deviceE,@object
	.size		_ZN34_INTERNAL_5dfcccbb_4_k_cu_07295c436thrust24THRUST_300001_SM_1000_NS6deviceE,(_ZN34_INTERNAL_5dfcccbb_4_k_cu_07295c434cuda3std3__47nulloptE - _ZN34_INTERNAL_5dfcccbb_4_k_cu_07295c436thrust24THRUST_300001_SM_1000_NS6deviceE)
_ZN34_INTERNAL_5dfcccbb_4_k_cu_07295c436thrust24THRUST_300001_SM_1000_NS6deviceE:
	.zero		1
	.type		_ZN34_INTERNAL_5dfcccbb_4_k_cu_07295c434cuda3std3__47nulloptE,@object
	.size		_ZN34_INTERNAL_5dfcccbb_4_k_cu_07295c434cuda3std3__47nulloptE,(_ZN34_INTERNAL_5dfcccbb_4_k_cu_07295c434cuda3std6ranges3__45__cpo8distanceE - _ZN34_INTERNAL_5dfcccbb_4_k_cu_07295c434cuda3std3__47nulloptE)
_ZN34_INTERNAL_5dfcccbb_4_k_cu_07295c434cuda3std3__47nulloptE:
	.zero		1
	.type		_ZN34_INTERNAL_5dfcccbb_4_k_cu_07295c434cuda3std6ranges3__45__cpo8distanceE,@object
	.size		_ZN34_INTERNAL_5dfcccbb_4_k_cu_07295c434cuda3std6ranges3__45__cpo8distanceE,(_ZN34_INTERNAL_5dfcccbb_4_k_cu_07295c436thrust24THRUST_300001_SM_1000_NS12placeholders2_4E - _ZN34_INTERNAL_5dfcccbb_4_k_cu_07295c434cuda3std6ranges3__45__cpo8distanceE)
_ZN34_INTERNAL_5dfcccbb_4_k_cu_07295c434cuda3std6ranges3__45__cpo8distanceE:
	.zero		1
	.type		_ZN34_INTERNAL_5dfcccbb_4_k_cu_07295c436thrust24THRUST_300001_SM_1000_NS12placeholders2_4E,@object
	.size		_ZN34_INTERNAL_5dfcccbb_4_k_cu_07295c436thrust24THRUST_300001_SM_1000_NS12placeholders2_4E,(_ZN34_INTERNAL_5dfcccbb_4_k_cu_07295c434cuda3std3__45__cpo6rbeginE - _ZN34_INTERNAL_5dfcccbb_4_k_cu_07295c436thrust24THRUST_300001_SM_1000_NS12placeholders2_4E)
_ZN34_INTERNAL_5dfcccbb_4_k_cu_07295c436thrust24THRUST_300001_SM_1000_NS12placeholders2_4E:
	.zero		1
	.type		_ZN34_INTERNAL_5dfcccbb_4_k_cu_07295c434cuda3std3__45__cpo6rbeginE,@object
	.size		_ZN34_INTERNAL_5dfcccbb_4_k_cu_07295c434cuda3std3__45__cpo6rbeginE,(_ZN34_INTERNAL_5dfcccbb_4_k_cu_07295c434cuda3std6ranges3__45__cpo7advanceE - _ZN34_INTERNAL_5dfcccbb_4_k_cu_07295c434cuda3std3__45__cpo6rbeginE)
_ZN34_INTERNAL_5dfcccbb_4_k_cu_07295c434cuda3std3__45__cpo6rbeginE:
	.zero		1
	.type		_ZN34_INTERNAL_5dfcccbb_4_k_cu_07295c434cuda3std6ranges3__45__cpo7advanceE,@object
	.size		_ZN34_INTERNAL_5dfcccbb_4_k_cu_07295c434cuda3std6ranges3__45__cpo7advanceE,(_ZN34_INTERNAL_5dfcccbb_4_k_cu_07295c436thrust24THRUST_300001_SM_1000_NS12placeholders3_10E - _ZN34_INTERNAL_5dfcccbb_4_k_cu_07295c434cuda3std6ranges3__45__cpo7advanceE)
_ZN34_INTERNAL_5dfcccbb_4_k_cu_07295c434cuda3std6ranges3__45__cpo7advanceE:
	.zero		1
	.type		_ZN34_INTERNAL_5dfcccbb_4_k_cu_07295c436thrust24THRUST_300001_SM_1000_NS12placeholders3_10E,@object
	.size		_ZN34_INTERNAL_5dfcccbb_4_k_cu_07295c436thrust24THRUST_300001_SM_1000_NS12placeholders3_10E,(_ZN34_INTERNAL_5dfcccbb_4_k_cu_07295c434cuda3std3__48in_placeE - _ZN34_INTERNAL_5dfcccbb_4_k_cu_07295c436thrust24THRUST_300001_SM_1000_NS12placeholders3_10E)
_ZN34_INTERNAL_5dfcccbb_4_k_cu_07295c436thrust24THRUST_300001_SM_1000_NS12placeholders3_10E:
	.zero		1
	.type		_ZN34_INTERNAL_5dfcccbb_4_k_cu_07295c434cuda3std3__48in_placeE,@object
	.size		_ZN34_INTERNAL_5dfcccbb_4_k_cu_07295c434cuda3std3__48in_placeE,(_ZN34_INTERNAL_5dfcccbb_4_k_cu_07295c434cuda3std6ranges3__45__cpo4sizeE - _ZN34_INTERNAL_5dfcccbb_4_k_cu_07295c434cuda3std3__48in_placeE)
_ZN34_INTERNAL_5dfcccbb_4_k_cu_07295c434cuda3std3__48in_placeE:
	.zero		1
	.type		_ZN34_INTERNAL_5dfcccbb_4_k_cu_07295c434cuda3std6ranges3__45__cpo4sizeE,@object
	.size		_ZN34_INTERNAL_5dfcccbb_4_k_cu_07295c434cuda3std6ranges3__45__cpo4sizeE,(_ZN34_INTERNAL_5dfcccbb_4_k_cu_07295c436thrust24THRUST_300001_SM_1000_NS12placeholders2_2E - _ZN34_INTERNAL_5dfcccbb_4_k_cu_07295c434cuda3std6ranges3__45__cpo4sizeE)
_ZN34_INTERNAL_5dfcccbb_4_k_cu_07295c434cuda3std6ranges3__45__cpo4sizeE:
	.zero		1
	.type		_ZN34_INTERNAL_5dfcccbb_4_k_cu_07295c436thrust24THRUST_300001_SM_1000_NS12placeholders2_2E,@object
	.size		_ZN34_INTERNAL_5dfcccbb_4_k_cu_07295c436thrust24THRUST_300001_SM_1000_NS12placeholders2_2E,(_ZN34_INTERNAL_5dfcccbb_4_k_cu_07295c434cuda3std3__45__cpo6cbeginE - _ZN34_INTERNAL_5dfcccbb_4_k_cu_07295c436thrust24THRUST_300001_SM_1000_NS12placeholders2_2E)
_ZN34_INTERNAL_5dfcccbb_4_k_cu_07295c436thrust24THRUST_300001_SM_1000_NS12placeholders2_2E:
	.zero		1
	.type		_ZN34_INTERNAL_5dfcccbb_4_k_cu_07295c434cuda3std3__45__cpo6cbeginE,@object
	.size		_ZN34_INTERNAL_5dfcccbb_4_k_cu_07295c434cuda3std3__45__cpo6cbeginE,(_ZN34_INTERNAL_5dfcccbb_4_k_cu_07295c434cuda3std6ranges3__45__cpo6cbeginE - _ZN34_INTERNAL_5dfcccbb_4_k_cu_07295c434cuda3std3__45__cpo6cbeginE)
_ZN34_INTERNAL_5dfcccbb_4_k_cu_07295c434cuda3std3__45__cpo6cbeginE:
	.zero		1
	.type		_ZN34_INTERNAL_5dfcccbb_4_k_cu_07295c434cuda3std6ranges3__45__cpo6cbeginE,@object
	.size		_ZN34_INTERNAL_5dfcccbb_4_k_cu_07295c434cuda3std6ranges3__45__cpo6cbeginE,(_ZN34_INTERNAL_5dfcccbb_4_k_cu_07295c436thrust24THRUST_300001_SM_1000_NS12placeholders2_6E - _ZN34_INTERNAL_5dfcccbb_4_k_cu_07295c434cuda3std6ranges3__45__cpo6cbeginE)
_ZN34_INTERNAL_5dfcccbb_4_k_cu_07295c434cuda3std6ranges3__45__cpo6cbeginE:
	.zero		1
	.type		_ZN34_INTERNAL_5dfcccbb_4_k_cu_07295c436thrust24THRUST_300001_SM_1000_NS12placeholders2_6E,@object
	.size		_ZN34_INTERNAL_5dfcccbb_4_k_cu_07295c436thrust24THRUST_300001_SM_1000_NS12placeholders2_6E,(_ZN34_INTERNAL_5dfcccbb_4_k_cu_07295c434cuda3std3__45__cpo7crbeginE - _ZN34_INTERNAL_5dfcccbb_4_k_cu_07295c436thrust24THRUST_300001_SM_1000_NS12placeholders2_6E)
_ZN34_INTERNAL_5dfcccbb_4_k_cu_07295c436thrust24THRUST_300001_SM_1000_NS12placeholders2_6E:
	.zero		1
	.type		_ZN34_INTERNAL_5dfcccbb_4_k_cu_07295c434cuda3std3__45__cpo7crbeginE,@object
	.size		_ZN34_INTERNAL_5dfcccbb_4_k_cu_07295c434cuda3std3__45__cpo7crbeginE,(_ZN34_INTERNAL_5dfcccbb_4_k_cu_07295c434cuda3std6ranges3__45__cpo4nextE - _ZN34_INTERNAL_5dfcccbb_4_k_cu_07295c434cuda3std3__45__cpo7crbeginE)
_ZN34_INTERNAL_5dfcccbb_4_k_cu_07295c434cuda3std3__45__cpo7crbeginE:
	.zero		1
	.type		_ZN34_INTERNAL_5dfcccbb_4_k_cu_07295c434cuda3std6ranges3__45__cpo4nextE,@object
	.size		_ZN34_INTERNAL_5dfcccbb_4_k_cu_07295c434cuda3std6ranges3__45__cpo4nextE,(_ZN34_INTERNAL_5dfcccbb_4_k_cu_07295c434cuda3std6ranges3__45__cpo4swapE - _ZN34_INTERNAL_5dfcccbb_4_k_cu_07295c434cuda3std6ranges3__45__cpo4nextE)
_ZN34_INTERNAL_5dfcccbb_4_k_cu_07295c434cuda3std6ranges3__45__cpo4nextE:
	.zero		1
	.type		_ZN34_INTERNAL_5dfcccbb_4_k_cu_07295c434cuda3std6ranges3__45__cpo4swapE,@object
	.size		_ZN34_INTERNAL_5dfcccbb_4_k_cu_07295c434cuda3std6ranges3__45__cpo4swapE,(_ZN34_INTERNAL_5dfcccbb_4_k_cu_07295c436thrust24THRUST_300001_SM_1000_NS8cuda_cub10par_nosyncE - _ZN34_INTERNAL_5dfcccbb_4_k_cu_07295c434cuda3std6ranges3__45__cpo4swapE)
_ZN34_INTERNAL_5dfcccbb_4_k_cu_07295c434cuda3std6ranges3__45__cpo4swapE:
	.zero		1
	.type		_ZN34_INTERNAL_5dfcccbb_4_k_cu_07295c436thrust24THRUST_300001_SM_1000_NS8cuda_cub10par_nosyncE,@object
	.size		_ZN34_INTERNAL_5dfcccbb_4_k_cu_07295c436thrust24THRUST_300001_SM_1000_NS8cuda_cub10par_nosyncE,(_ZN34_INTERNAL_5dfcccbb_4_k_cu_07295c436thrust24THRUST_300001_SM_1000_NS3seqE - _ZN34_INTERNAL_5dfcccbb_4_k_cu_07295c436thrust24THRUST_300001_SM_1000_NS8cuda_cub10par_nosyncE)
_ZN34_INTERNAL_5dfcccbb_4_k_cu_07295c436thrust24THRUST_300001_SM_1000_NS8cuda_cub10par_nosyncE:
	.zero		1
	.type		_ZN34_INTERNAL_5dfcccbb_4_k_cu_07295c436thrust24THRUST_300001_SM_1000_NS3seqE,@object
	.size		_ZN34_INTERNAL_5dfcccbb_4_k_cu_07295c436thrust24THRUST_300001_SM_1000_NS3seqE,(_ZN34_INTERNAL_5dfcccbb_4_k_cu_07295c434cuda3std3__420unreachable_sentinelE - _ZN34_INTERNAL_5dfcccbb_4_k_cu_07295c436thrust24THRUST_300001_SM_1000_NS3seqE)
_ZN34_INTERNAL_5dfcccbb_4_k_cu_07295c436thrust24THRUST_300001_SM_1000_NS3seqE:
	.zero		1
	.type		_ZN34_INTERNAL_5dfcccbb_4_k_cu_07295c434cuda3std3__420unreachable_sentinelE,@object
	.size		_ZN34_INTERNAL_5dfcccbb_4_k_cu_07295c434cuda3std3__420unreachable_sentinelE,(_ZN34_INTERNAL_5dfcccbb_4_k_cu_07295c434cuda3std6ranges3__45__cpo5ssizeE - _ZN34_INTERNAL_5dfcccbb_4_k_cu_07295c434cuda3std3__420unreachable_sentinelE)
_ZN34_INTERNAL_5dfcccbb_4_k_cu_07295c434cuda3std3__420unreachable_sentinelE:
	.zero		1
	.type		_ZN34_INTERNAL_5dfcccbb_4_k_cu_07295c434cuda3std6ranges3__45__cpo5ssizeE,@object
	.size		_ZN34_INTERNAL_5dfcccbb_4_k_cu_07295c434cuda3std6ranges3__45__cpo5ssizeE,(_ZN34_INTERNAL_5dfcccbb_4_k_cu_07295c436thrust24THRUST_300001_SM_1000_NS12placeholders2_3E - _ZN34_INTERNAL_5dfcccbb_4_k_cu_07295c434cuda3std6ranges3__45__cpo5ssizeE)
_ZN34_INTERNAL_5dfcccbb_4_k_cu_07295c434cuda3std6ranges3__45__cpo5ssizeE:
	.zero		1
	.type		_ZN34_INTERNAL_5dfcccbb_4_k_cu_07295c436thrust24THRUST_300001_SM_1000_NS12placeholders2_3E,@object
	.size		_ZN34_INTERNAL_5dfcccbb_4_k_cu_07295c436thrust24THRUST_300001_SM_1000_NS12placeholders2_3E,(_ZN34_INTERNAL_5dfcccbb_4_k_cu_07295c434cuda3std3__45__cpo4cendE - _ZN34_INTERNAL_5dfcccbb_4_k_cu_07295c436thrust24THRUST_300001_SM_1000_NS12placeholders2_3E)
_ZN34_INTERNAL_5dfcccbb_4_k_cu_07295c436thrust24THRUST_300001_SM_1000_NS12placeholders2_3E:
	.zero		1
	.type		_ZN34_INTERNAL_5dfcccbb_4_k_cu_07295c434cuda3std3__45__cpo4cendE,@object
	.size		_ZN34_INTERNAL_5dfcccbb_4_k_cu_07295c434cuda3std3__45__cpo4cendE,(_ZN34_INTERNAL_5dfcccbb_4_k_cu_07295c434cuda3std6ranges3__45__cpo4cendE - _ZN34_INTERNAL_5dfcccbb_4_k_cu_07295c434cuda3std3__45__cpo4cendE)
_ZN34_INTERNAL_5dfcccbb_4_k_cu_07295c434cuda3std3__45__cpo4cendE:
	.zero		1
	.type		_ZN34_INTERNAL_5dfcccbb_4_k_cu_07295c434cuda3std6ranges3__45__cpo4cendE,@object
	.size		_ZN34_INTERNAL_5dfcccbb_4_k_cu_07295c434cuda3std6ranges3__45__cpo4cendE,(_ZN34_INTERNAL_5dfcccbb_4_k_cu_07295c436thrust24THRUST_300001_SM_1000_NS12placeholders2_7E - _ZN34_INTERNAL_5dfcccbb_4_k_cu_07295c434cuda3std6ranges3__45__cpo4cendE)
_ZN34_INTERNAL_5dfcccbb_4_k_cu_07295c434cuda3std6ranges3__45__cpo4cendE:
	.zero		1
	.type		_ZN34_INTERNAL_5dfcccbb_4_k_cu_07295c436thrust24THRUST_300001_SM_1000_NS12placeholders2_7E,@object
	.size		_ZN34_INTERNAL_5dfcccbb_4_k_cu_07295c436thrust24THRUST_300001_SM_1000_NS12placeholders2_7E,(_ZN34_INTERNAL_5dfcccbb_4_k_cu_07295c434cuda3std3__45__cpo5crendE - _ZN34_INTERNAL_5dfcccbb_4_k_cu_07295c436thrust24THRUST_300001_SM_1000_NS12placeholders2_7E)
_ZN34_INTERNAL_5dfcccbb_4_k_cu_07295c436thrust24THRUST_300001_SM_1000_NS12placeholders2_7E:
	.zero		1
	.type		_ZN34_INTERNAL_5dfcccbb_4_k_cu_07295c434cuda3std3__45__cpo5crendE,@object
	.size		_ZN34_INTERNAL_5dfcccbb_4_k_cu_07295c434cuda3std3__45__cpo5crendE,(_ZN34_INTERNAL_5dfcccbb_4_k_cu_07295c434cuda3std6ranges3__45__cpo4prevE - _ZN34_INTERNAL_5dfcccbb_4_k_cu_07295c434cuda3std3__45__cpo5crendE)
_ZN34_INTERNAL_5dfcccbb_4_k_cu_07295c434cuda3std3__45__cpo5crendE:
	.zero		1
	.type		_ZN34_INTERNAL_5dfcccbb_4_k_cu_07295c434cuda3std6ranges3__45__cpo4prevE,@object
	.size		_ZN34_INTERNAL_5dfcccbb_4_k_cu_07295c434cuda3std6ranges3__45__cpo4prevE,(_ZN34_INTERNAL_5dfcccbb_4_k_cu_07295c434cuda3std6ranges3__45__cpo9iter_moveE - _ZN34_INTERNAL_5dfcccbb_4_k_cu_07295c434cuda3std6ranges3__45__cpo4prevE)
_ZN34_INTERNAL_5dfcccbb_4_k_cu_07295c434cuda3std6ranges3__45__cpo4prevE:
	.zero		1
	.type		_ZN34_INTERNAL_5dfcccbb_4_k_cu_07295c434cuda3std6ranges3__45__cpo9iter_moveE,@object
	.size		_ZN34_INTERNAL_5dfcccbb_4_k_cu_07295c434cuda3std6ranges3__45__cpo9iter_moveE,(_ZN34_INTERNAL_5dfcccbb_4_k_cu_07295c436thrust24THRUST_300001_SM_1000_NS6system6detail10sequential3seqE - _ZN34_INTERNAL_5dfcccbb_4_k_cu_07295c434cuda3std6ranges3__45__cpo9iter_moveE)
_ZN34_INTERNAL_5dfcccbb_4_k_cu_07295c434cuda3std6ranges3__45__cpo9iter_moveE:
	.zero		1
	.type		_ZN34_INTERNAL_5dfcccbb_4_k_cu_07295c436thrust24THRUST_300001_SM_1000_NS6system6detail10sequential3seqE,@object
	.size		_ZN34_INTERNAL_5dfcccbb_4_k_cu_07295c436thrust24THRUST_300001_SM_1000_NS6system6detail10sequential3seqE,(_ZN34_INTERNAL_5dfcccbb_4_k_cu_07295c436thrust24THRUST_300001_SM_1000_NS12placeholders2_9E - _ZN34_INTERNAL_5dfcccbb_4_k_cu_07295c436thrust24THRUST_300001_SM_1000_NS6system6detail10sequential3seqE)
_ZN34_INTERNAL_5dfcccbb_4_k_cu_07295c436thrust24THRUST_300001_SM_1000_NS6system6detail10sequential3seqE:
	.zero		1
	.type		_ZN34_INTERNAL_5dfcccbb_4_k_cu_07295c436thrust24THRUST_300001_SM_1000_NS12placeholders2_9E,@object
	.size		_ZN34_INTERNAL_5dfcccbb_4_k_cu_07295c436thrust24THRUST_300001_SM_1000_NS12placeholders2_9E,(_ZN34_INTERNAL_5dfcccbb_4_k_cu_07295c434cuda3std3__419piecewise_constructE - _ZN34_INTERNAL_5dfcccbb_4_k_cu_07295c436thrust24THRUST_300001_SM_1000_NS12placeholders2_9E)
_ZN34_INTERNAL_5dfcccbb_4_k_cu_07295c436thrust24THRUST_300001_SM_1000_NS12placeholders2_9E:
	.zero		1
	.type		_ZN34_INTERNAL_5dfcccbb_4_k_cu_07295c434cuda3std3__419piecewise_constructE,@object
	.size		_ZN34_INTERNAL_5dfcccbb_4_k_cu_07295c434cuda3std3__419piecewise_constructE,(_ZN34_INTERNAL_5dfcccbb_4_k_cu_07295c434cuda3std6ranges3__45__cpo5cdataE - _ZN34_INTERNAL_5dfcccbb_4_k_cu_07295c434cuda3std3__419piecewise_constructE)
_ZN34_INTERNAL_5dfcccbb_4_k_cu_07295c434cuda3std3__419piecewise_constructE:
	.zero		1
	.type		_ZN34_INTERNAL_5dfcccbb_4_k_cu_07295c434cuda3std6ranges3__45__cpo5cdataE,@object
	.size		_ZN34_INTERNAL_5dfcccbb_4_k_cu_07295c434cuda3std6ranges3__45__cpo5cdataE,(_ZN34_INTERNAL_5dfcccbb_4_k_cu_07295c436thrust24THRUST_300001_SM_1000_NS12placeholders2_1E - _ZN34_INTERNAL_5dfcccbb_4_k_cu_07295c434cuda3std6ranges3__45__cpo5cdataE)
_ZN34_INTERNAL_5dfcccbb_4_k_cu_07295c434cuda3std6ranges3__45__cpo5cdataE:
	.zero		1
	.type		_ZN34_INTERNAL_5dfcccbb_4_k_cu_07295c436thrust24THRUST_300001_SM_1000_NS12placeholders2_1E,@object
	.size		_ZN34_INTERNAL_5dfcccbb_4_k_cu_07295c436thrust24THRUST_300001_SM_1000_NS12placeholders2_1E,(_ZN34_INTERNAL_5dfcccbb_4_k_cu_07295c434cuda3std3__45__cpo3endE - _ZN34_INTERNAL_5dfcccbb_4_k_cu_07295c436thrust24THRUST_300001_SM_1000_NS12placeholders2_1E)
_ZN34_INTERNAL_5dfcccbb_4_k_cu_07295c436thrust24THRUST_300001_SM_1000_NS12placeholders2_1E:
	.zero		1
	.type		_ZN34_INTERNAL_5dfcccbb_4_k_cu_07295c434cuda3std3__45__cpo3endE,@object
	.size		_ZN34_INTERNAL_5dfcccbb_4_k_cu_07295c434cuda3std3__45__cpo3endE,(_ZN34_INTERNAL_5dfcccbb_4_k_cu_07295c434cuda3std6ranges3__45__cpo3endE - _ZN34_INTERNAL_5dfcccbb_4_k_cu_07295c434cuda3std3__45__cpo3endE)
_ZN34_INTERNAL_5dfcccbb_4_k_cu_07295c434cuda3std3__45__cpo3endE:
	.zero		1
	.type		_ZN34_INTERNAL_5dfcccbb_4_k_cu_07295c434cuda3std6ranges3__45__cpo3endE,@object
	.size		_ZN34_INTERNAL_5dfcccbb_4_k_cu_07295c434cuda3std6ranges3__45__cpo3endE,(_ZN34_INTERNAL_5dfcccbb_4_k_cu_07295c436thrust24THRUST_300001_SM_1000_NS12placeholders2_5E - _ZN34_INTERNAL_5dfcccbb_4_k_cu_07295c434cuda3std6ranges3__45__cpo3endE)
_ZN34_INTERNAL_5dfcccbb_4_k_cu_07295c434cuda3std6ranges3__45__cpo3endE:
	.zero		1
	.type		_ZN34_INTERNAL_5dfcccbb_4_k_cu_07295c436thrust24THRUST_300001_SM_1000_NS12placeholders2_5E,@object
	.size		_ZN34_INTERNAL_5dfcccbb_4_k_cu_07295c436thrust24THRUST_300001_SM_1000_NS12placeholders2_5E,(_ZN34_INTERNAL_5dfcccbb_4_k_cu_07295c434cuda3std3__45__cpo4rendE - _ZN34_INTERNAL_5dfcccbb_4_k_cu_07295c436thrust24THRUST_300001_SM_1000_NS12placeholders2_5E)
_ZN34_INTERNAL_5dfcccbb_4_k_cu_07295c436thrust24THRUST_300001_SM_1000_NS12placeholders2_5E:
	.zero		1
	.type		_ZN34_INTERNAL_5dfcccbb_4_k_cu_07295c434cuda3std3__45__cpo4rendE,@object
	.size		_ZN34_INTERNAL_5dfcccbb_4_k_cu_07295c434cuda3std3__45__cpo4rendE,(_ZN34_INTERNAL_5dfcccbb_4_k_cu_07295c434cuda3std6ranges3__45__cpo9iter_swapE - _ZN34_INTERNAL_5dfcccbb_4_k_cu_07295c434cuda3std3__45__cpo4rendE)
_ZN34_INTERNAL_5dfcccbb_4_k_cu_07295c434cuda3std3__45__cpo4rendE:
	.zero		1
	.type		_ZN34_INTERNAL_5dfcccbb_4_k_cu_07295c434cuda3std6ranges3__45__cpo9iter_swapE,@object
	.size		_ZN34_INTERNAL_5dfcccbb_4_k_cu_07295c434cuda3std6ranges3__45__cpo9iter_swapE,(_ZN34_INTERNAL_5dfcccbb_4_k_cu_07295c434cuda3std3__48unexpectE - _ZN34_INTERNAL_5dfcccbb_4_k_cu_07295c434cuda3std6ranges3__45__cpo9iter_swapE)
_ZN34_INTERNAL_5dfcccbb_4_k_cu_07295c434cuda3std6ranges3__45__cpo9iter_swapE:
	.zero		1
	.type		_ZN34_INTERNAL_5dfcccbb_4_k_cu_07295c434cuda3std3__48unexpectE,@object
	.size		_ZN34_INTERNAL_5dfcccbb_4_k_cu_07295c434cuda3std3__48unexpectE,(_ZN34_INTERNAL_5dfcccbb_4_k_cu_07295c436thrust24THRUST_300001_SM_1000_NS8cuda_cub3parE - _ZN34_INTERNAL_5dfcccbb_4_k_cu_07295c434cuda3std3__48unexpectE)
_ZN34_INTERNAL_5dfcccbb_4_k_cu_07295c434cuda3std3__48unexpectE:
	.zero		1
	.type		_ZN34_INTERNAL_5dfcccbb_4_k_cu_07295c436thrust24THRUST_300001_SM_1000_NS8cuda_cub3parE,@object
	.size		_ZN34_INTERNAL_5dfcccbb_4_k_cu_07295c436thrust24THRUST_300001_SM_1000_NS8cuda_cub3parE,(.L_29 - _ZN34_INTERNAL_5dfcccbb_4_k_cu_07295c436thrust24THRUST_300001_SM_1000_NS8cuda_cub3parE)
_ZN34_INTERNAL_5dfcccbb_4_k_cu_07295c436thrust24THRUST_300001_SM_1000_NS8cuda_cub3parE:
	.zero		1
.L_29:


//--------------------- .nv.constant0._ZN3cub18CUB_300001_SM_10006detail11EmptyKernelIvEEvv --------------------------
	.section	.nv.constant0._ZN3cub18CUB_300001_SM_10006detail11EmptyKernelIvEEvv,"a",@progbits
	.sectionflags	@""
	.align	4
.nv.constant0._ZN3cub18CUB_300001_SM_10006detail11EmptyKernelIvEEvv:
	.zero		896


//--------------------- .nv.constant0._Z8k2_scorePiS_Pdi --------------------------
	.section	.nv.constant0._Z8k2_scorePiS_Pdi,"a",@progbits
	.sectionflags	@""
	.align	4
.nv.constant0._Z8k2_scorePiS_Pdi:
	.zero		924


//--------------------- .nv.constant0._Z23build_contingency_tablePmPiS0_ii --------------------------
	.section	.nv.constant0._Z23build_contingency_tablePmPiS0_ii,"a",@progbits
	.sectionflags	@""
	.align	4
.nv.constant0._Z23build_contingency_tablePmPiS0_ii:
	.zero		928


//--------------------- SYMBOLS --------------------------

	.type		.nv.reservedSmem.offset0,@object
	.size		.nv.reservedSmem.offset0,0x4
